	.headerflags	@"EF_CUDA_TEXMODE_UNIFIED EF_CUDA_64BIT_ADDRESS EF_CUDA_SM89 EF_CUDA_VIRTUAL_SM(EF_CUDA_SM89)"
	.elftype	@"ET_EXEC"


//--------------------- .nv.info                  --------------------------
	.section	.nv.info,"",@"SHT_CUDA_INFO"
	.align	4


	//----- nvinfo : EIATTR_REGCOUNT
	.align		4
        /*0000*/ 	.byte	0x04, 0x2f
        /*0002*/ 	.short	(.L_1 - .L_0)
	.align		4
.L_0:
        /*0004*/ 	.word	index@(triton__0d1d2d3d4d5d6de7de)
        /*0008*/ 	.word	0x0000003b


	//----- nvinfo : EIATTR_MAX_STACK_SIZE
	.align		4
.L_1:
        /*000c*/ 	.byte	0x04, 0x23
        /*000e*/ 	.short	(.L_3 - .L_2)
	.align		4
.L_2:
        /*0010*/ 	.word	index@(triton__0d1d2d3d4d5d6de7de)
        /*0014*/ 	.word	0x00000000


	//----- nvinfo : EIATTR_MIN_STACK_SIZE
	.align		4
.L_3:
        /*0018*/ 	.byte	0x04, 0x12
        /*001a*/ 	.short	(.L_5 - .L_4)
	.align		4
.L_4:
        /*001c*/ 	.word	index@(triton__0d1d2d3d4d5d6de7de)
        /*0020*/ 	.word	0x00000000


	//----- nvinfo : EIATTR_FRAME_SIZE
	.align		4
.L_5:
        /*0024*/ 	.byte	0x04, 0x11
        /*0026*/ 	.short	(.L_7 - .L_6)
	.align		4
.L_6:
        /*0028*/ 	.word	index@(triton__0d1d2d3d4d5d6de7de)
        /*002c*/ 	.word	0x00000000
.L_7:


//--------------------- .nv.info.triton__0d1d2d3d4d5d6de7de --------------------------
	.section	.nv.info.triton__0d1d2d3d4d5d6de7de,"",@"SHT_CUDA_INFO"
	.align	4


	//----- nvinfo : EIATTR_CUDA_API_VERSION
	.align		4
        /*0000*/ 	.byte	0x04, 0x37
        /*0002*/ 	.short	(.L_9 - .L_8)
.L_8:
        /*0004*/ 	.word	0x0000007b


	//----- nvinfo : EIATTR_PARAM_CBANK
	.align		4
.L_9:
        /*0008*/ 	.byte	0x04, 0x0a
        /*000a*/ 	.short	(.L_11 - .L_10)
	.align		4
.L_10:
        /*000c*/ 	.word	index@(.nv.constant0.triton__0d1d2d3d4d5d6de7de)
        /*0010*/ 	.short	0x0160
        /*0012*/ 	.short	0x0038


	//----- nvinfo : EIATTR_CBANK_PARAM_SIZE
	.align		4
.L_11:
        /*0014*/ 	.byte	0x03, 0x19
        /*0016*/ 	.short	0x0038


	//----- nvinfo : EIATTR_KPARAM_INFO
	.align		4
        /*0018*/ 	.byte	0x04, 0x17
        /*001a*/ 	.short	(.L_13 - .L_12)
.L_12:
        /*001c*/ 	.word	0x00000000
        /*0020*/ 	.short	0x0007
        /*0022*/ 	.short	0x0034
        /*0024*/ 	.byte	0x00, 0xf0, 0x11, 0x00


	//----- nvinfo : EIATTR_KPARAM_INFO
	.align		4
.L_13:
        /*0028*/ 	.byte	0x04, 0x17
        /*002a*/ 	.short	(.L_15 - .L_14)
.L_14:
        /*002c*/ 	.word	0x00000000
        /*0030*/ 	.short	0x0006
        /*0032*/ 	.short	0x0030
        /*0034*/ 	.byte	0x00, 0xf0, 0x11, 0x00


	//----- nvinfo : EIATTR_KPARAM_INFO
	.align		4
.L_15:
        /*0038*/ 	.byte	0x04, 0x17
        /*003a*/ 	.short	(.L_17 - .L_16)
.L_16:
        /*003c*/ 	.word	0x00000000
        /*0040*/ 	.short	0x0005
        /*0042*/ 	.short	0x0028
        /*0044*/ 	.byte	0x00, 0xf0, 0x21, 0x00


	//----- nvinfo : EIATTR_KPARAM_INFO
	.align		4
.L_17:
        /*0048*/ 	.byte	0x04, 0x17
        /*004a*/ 	.short	(.L_19 - .L_18)
.L_18:
        /*004c*/ 	.word	0x00000000
        /*0050*/ 	.short	0x0004
        /*0052*/ 	.short	0x0020
        /*0054*/ 	.byte	0x00, 0xf0, 0x21, 0x00


	//----- nvinfo : EIATTR_KPARAM_INFO
	.align		4
.L_19:
        /*0058*/ 	.byte	0x04, 0x17
        /*005a*/ 	.short	(.L_21 - .L_20)
.L_20:
        /*005c*/ 	.word	0x00000000
        /*0060*/ 	.short	0x0003
        /*0062*/ 	.short	0x0018
        /*0064*/ 	.byte	0x00, 0xf0, 0x21, 0x00


	//----- nvinfo : EIATTR_KPARAM_INFO
	.align		4
.L_21:
        /*0068*/ 	.byte	0x04, 0x17
        /*006a*/ 	.short	(.L_23 - .L_22)
.L_22:
        /*006c*/ 	.word	0x00000000
        /*0070*/ 	.short	0x0002
        /*0072*/ 	.short	0x0010
        /*0074*/ 	.byte	0x00, 0xf0, 0x21, 0x00


	//----- nvinfo : EIATTR_KPARAM_INFO
	.align		4
.L_23:
        /*0078*/ 	.byte	0x04, 0x17
        /*007a*/ 	.short	(.L_25 - .L_24)
.L_24:
        /*007c*/ 	.word	0x00000000
        /*0080*/ 	.short	0x0001
        /*0082*/ 	.short	0x0008
        /*0084*/ 	.byte	0x00, 0xf0, 0x21, 0x00


	//----- nvinfo : EIATTR_KPARAM_INFO
	.align		4
.L_25:
        /*0088*/ 	.byte	0x04, 0x17
        /*008a*/ 	.short	(.L_27 - .L_26)
.L_26:
        /*008c*/ 	.word	0x00000000
        /*0090*/ 	.short	0x0000
        /*0092*/ 	.short	0x0000
        /*0094*/ 	.byte	0x00, 0xf0, 0x21, 0x00


	//----- nvinfo : EIATTR_MAXREG_COUNT
	.align		4
.L_27:
        /*0098*/ 	.byte	0x03, 0x1b
        /*009a*/ 	.short	0x00ff


	//----- nvinfo : EIATTR_EXIT_INSTR_OFFSETS
	.align		4
        /*009c*/ 	.byte	0x04, 0x1c
        /*009e*/ 	.short	(.L_29 - .L_28)


	//   ....[0]....
.L_28:
        /*00a0*/ 	.word	0x00002c50


	//   ....[1]....
        /*00a4*/ 	.word	0x00002c70


	//----- nvinfo : EIATTR_MAX_THREADS
	.align		4
.L_29:
        /*00a8*/ 	.byte	0x04, 0x05
        /*00aa*/ 	.short	(.L_31 - .L_30)
.L_30:
        /*00ac*/ 	.word	0x00000100
        /*00b0*/ 	.word	0x00000001
        /*00b4*/ 	.word	0x00000001
.L_31:


//--------------------- .nv.rel.action            --------------------------
	.section	.nv.rel.action,"",@"SHT_CUDA_RELOCINFO"
	.align	8
	.sectionentsize	8
        /*0000*/ 	.byte	0x73, 0x00, 0x00, 0x00, 0x00, 0x00, 0x00, 0x00, 0x00, 0x00, 0x00, 0x11, 0x25, 0x00, 0x05, 0x36


//--------------------- .nv.constant0.triton__0d1d2d3d4d5d6de7de --------------------------
	.section	.nv.constant0.triton__0d1d2d3d4d5d6de7de,"a",@progbits
	.align	4
.nv.constant0.triton__0d1d2d3d4d5d6de7de:
	.zero		408


//--------------------- .text.triton__0d1d2d3d4d5d6de7de --------------------------
	.section	.text.triton__0d1d2d3d4d5d6de7de,"ax",@progbits
	.sectionflags	@"SHF_BARRIERS=1"
	.sectioninfo	@"SHI_REGISTERS=59"
	.align	128
        .global         triton__0d1d2d3d4d5d6de7de
        .type           triton__0d1d2d3d4d5d6de7de,@function
        .size           triton__0d1d2d3d4d5d6de7de,(.L_x_1 - triton__0d1d2d3d4d5d6de7de)
        .other          triton__0d1d2d3d4d5d6de7de,@"STO_CUDA_ENTRY STV_DEFAULT"
triton__0d1d2d3d4d5d6de7de:
.text.triton__0d1d2d3d4d5d6de7de:
[----:B------:R-:W-:-:S02]  /*0000*/  IMAD.MOV.U32 R1, RZ, RZ, c[0x0][0x28] ;  /* 0x00000a00ff017624 */ /* 0x000fc400078e00ff */
[----:B------:R-:W0:Y:S01]  /*0010*/  S2R R37, SR_TID.X ;  /* 0x0000000000257919 */ /* 0x000e220000002100 */
[----:B------:R-:W-:Y:S01]  /*0020*/  IMAD.MOV.U32 R44, RZ, RZ, 0x2 ;  /* 0x00000002ff2c7424 */ /* 0x000fe200078e00ff */
[----:B------:R-:W-:Y:S01]  /*0030*/  CS2R R20, SRZ ;  /* 0x0000000000147805 */ /* 0x000fe2000001ff00 */
[----:B------:R-:W-:Y:S01]  /*0040*/  CS2R R22, SRZ ;  /* 0x0000000000167805 */ /* 0x000fe2000001ff00 */
[----:B------:R-:W1:Y:S01]  /*0050*/  S2R R36, SR_CTAID.Y ;  /* 0x0000000000247919 */ /* 0x000e620000002600 */
[----:B------:R-:W-:Y:S01]  /*0060*/  IMAD.MOV.U32 R38, RZ, RZ, 0x2 ;  /* 0x00000002ff267424 */ /* 0x000fe200078e00ff */
[----:B------:R-:W-:Y:S01]  /*0070*/  ULDC.64 UR4, c[0x0][0x118] ;  /* 0x0000460000047ab9 */ /* 0x000fe20000000a00 */
[----:B------:R-:W-:Y:S01]  /*0080*/  CS2R R24, SRZ ;  /* 0x0000000000187805 */ /* 0x000fe2000001ff00 */
[----:B------:R-:W2:Y:S01]  /*0090*/  S2R R33, SR_CTAID.X ;  /* 0x0000000000217919 */ /* 0x000ea20000002500 */
[----:B------:R-:W-:Y:S01]  /*00a0*/  CS2R R26, SRZ ;  /* 0x00000000001a7805 */ /* 0x000fe2000001ff00 */
[----:B0-----:R-:W-:Y:S01]  /*00b0*/  SHF.R.U32.HI R5, RZ, 0x1, R37 ;  /* 0x00000001ff057819 */ /* 0x001fe20000011625 */
[----:B------:R-:W-:-:S03]  /*00c0*/  IMAD.SHL.U32 R6, R37, 0x8, RZ ;  /* 0x0000000825067824 */ /* 0x000fc600078e00ff */
[----:B------:R-:W-:Y:S02]  /*00d0*/  SGXT.U32 R5, R5, 0x7 ;  /* 0x000000070505781a */ /* 0x000fe40000000000 */
[----:B------:R-:W-:Y:S02]  /*00e0*/  LOP3.LUT R6, R6, 0x8, RZ, 0xc0, !PT ;  /* 0x0000000806067812 */ /* 0x000fe400078ec0ff */
[----:B-1----:R-:W-:Y:S01]  /*00f0*/  PRMT R3, R5, 0x6540, R36 ;  /* 0x0000654005037816 */ /* 0x002fe20000000024 */
[----:B--2---:R-:W-:-:S03]  /*0100*/  IMAD.SHL.U32 R33, R33, 0x10, RZ ;  /* 0x0000001021217824 */ /* 0x004fc600078e00ff */
[----:B------:R-:W-:-:S04]  /*0110*/  SHF.R.S32.HI R2, RZ, 0x1f, R3 ;  /* 0x0000001fff027819 */ /* 0x000fc80000011403 */
[CC--:B------:R-:W-:Y:S02]  /*0120*/  LEA.HI R7, R2.reuse, R3.reuse, RZ, 0xa ;  /* 0x0000000302077211 */ /* 0x0c0fe400078f50ff */
[----:B------:R-:W-:Y:S02]  /*0130*/  LEA.HI R2, R2, R3, RZ, 0xc ;  /* 0x0000000302027211 */ /* 0x000fe400078f60ff */
[----:B------:R-:W-:Y:S02]  /*0140*/  SHF.R.S32.HI R0, RZ, 0xa, R7 ;  /* 0x0000000aff007819 */ /* 0x000fe40000011407 */
[C---:B------:R-:W-:Y:S01]  /*0150*/  LOP3.LUT R8, R2.reuse, 0xfff000, RZ, 0xc0, !PT ;  /* 0x00fff00002087812 */ /* 0x040fe200078ec0ff */
[----:B------:R-:W-:Y:S01]  /*0160*/  IMAD.SHL.U32 R2, R2, 0x80, RZ ;  /* 0x0000008002027824 */ /* 0x000fe200078e00ff */
[----:B------:R-:W-:Y:S02]  /*0170*/  LEA.HI R4, R0, R0, RZ, 0x2 ;  /* 0x0000000000047211 */ /* 0x000fe400078f10ff */
[----:B------:R-:W-:Y:S01]  /*0180*/  LOP3.LUT R10, R7, 0xfffc00, RZ, 0xc0, !PT ;  /* 0x00fffc00070a7812 */ /* 0x000fe200078ec0ff */
[----:B------:R-:W-:Y:S01]  /*0190*/  IMAD.IADD R49, R3, 0x1, -R8 ;  /* 0x0000000103317824 */ /* 0x000fe200078e0a08 */
[----:B------:R-:W-:-:S02]  /*01a0*/  LOP3.LUT R9, R4, 0xfffffffc, RZ, 0xc0, !PT ;  /* 0xfffffffc04097812 */ /* 0x000fc400078ec0ff */
[----:B------:R-:W-:Y:S02]  /*01b0*/  LOP3.LUT R4, R33, R6, RZ, 0xfc, !PT ;  /* 0x0000000621047212 */ /* 0x000fe400078efcff */
[----:B------:R-:W-:Y:S01]  /*01c0*/  LOP3.LUT R2, R2, 0xfff80000, RZ, 0xc0, !PT ;  /* 0xfff8000002027812 */ /* 0x000fe200078ec0ff */
[----:B------:R-:W-:Y:S01]  /*01d0*/  IMAD.IADD R0, R0, 0x1, -R9 ;  /* 0x0000000100007824 */ /* 0x000fe200078e0a09 */
[----:B------:R-:W-:Y:S01]  /*01e0*/  IADD3 R8, R4, -0x80, RZ ;  /* 0xffffff8004087810 */ /* 0x000fe20007ffe0ff */
[----:B------:R-:W-:Y:S02]  /*01f0*/  IMAD.IADD R9, R3, 0x1, -R10 ;  /* 0x0000000103097824 */ /* 0x000fe400078e0a0a */
[----:B------:R-:W-:Y:S01]  /*0200*/  IMAD R49, R49, 0x100, R2 ;  /* 0x0000010031317824 */ /* 0x000fe200078e0202 */
[----:B------:R-:W-:Y:S01]  /*0210*/  ISETP.GE.AND P0, PT, R0, 0x2, PT ;  /* 0x000000020000780c */ /* 0x000fe20003f06270 */
[----:B------:R-:W-:Y:S02]  /*0220*/  IMAD R9, R9, 0x100, R4 ;  /* 0x0000010009097824 */ /* 0x000fe400078e0204 */
[----:B------:R-:W-:Y:S01]  /*0230*/  IMAD.IADD R11, R49, 0x1, R8 ;  /* 0x00000001310b7824 */ /* 0x000fe200078e0208 */
[----:B------:R-:W-:-:S02]  /*0240*/  ISETP.GT.AND P3, PT, R4, 0x7f, !P0 ;  /* 0x0000007f0400780c */ /* 0x000fc40004764270 */
[----:B------:R-:W-:Y:S01]  /*0250*/  IADD3 R29, R9, -0x80, RZ ;  /* 0xffffff80091d7810 */ /* 0x000fe20007ffe0ff */
[----:B------:R-:W-:Y:S01]  /*0260*/  IMAD.WIDE R10, R11, R44, c[0x0][0x160] ;  /* 0x000058000b0a7625 */ /* 0x000fe200078e022c */
[----:B------:R-:W-:-:S03]  /*0270*/  ISETP.LT.AND P5, PT, R4, 0x100, P3 ;  /* 0x000001000400780c */ /* 0x000fc60001fa1270 */
[----:B------:R-:W-:Y:S01]  /*0280*/  IMAD.WIDE R28, R29, R38, c[0x0][0x170] ;  /* 0x00005c001d1c7625 */ /* 0x000fe200078e0226 */
[----:B------:R-:W-:-:S09]  /*0290*/  ISETP.LT.AND P4, PT, R4, 0x100, !P0 ;  /* 0x000001000400780c */ /* 0x000fd20004781270 */
[----:B------:R0:W2:Y:S01]  /*02a0*/  @P5 LDG.E.EL.128 R20, [R10.64] ;  /* 0x000000040a145981 */ /* 0x0000a2000c2e1d00 */
[----:B------:R-:W-:-:S03]  /*02b0*/  IMAD.IADD R7, R4, 0x1, R49 ;  /* 0x0000000104077824 */ /* 0x000fc600078e0231 */
[----:B------:R1:W3:Y:S01]  /*02c0*/  @P5 LDG.E.EL.128 R24, [R28.64] ;  /* 0x000000041c185981 */ /* 0x0002e2000c2e1d00 */
[----:B------:R-:W-:Y:S01]  /*02d0*/  CS2R R12, SRZ ;  /* 0x00000000000c7805 */ /* 0x000fe2000001ff00 */
[----:B------:R-:W-:Y:S01]  /*02e0*/  CS2R R14, SRZ ;  /* 0x00000000000e7805 */ /* 0x000fe2000001ff00 */
[----:B------:R-:W-:Y:S01]  /*02f0*/  CS2R R16, SRZ ;  /* 0x0000000000107805 */ /* 0x000fe2000001ff00 */
[----:B------:R-:W-:Y:S01]  /*0300*/  CS2R R18, SRZ ;  /* 0x0000000000127805 */ /* 0x000fe2000001ff00 */
[----:B------:R-:W-:-:S04]  /*0310*/  IMAD.WIDE R34, R9, R44, c[0x0][0x168] ;  /* 0x00005a0009227625 */ /* 0x000fc800078e022c */
[----:B-1----:R-:W-:Y:S01]  /*0320*/  IMAD.WIDE R28, R7, R44, c[0x0][0x160] ;  /* 0x00005800071c7625 */ /* 0x002fe200078e022c */
[----:B------:R-:W4:Y:S04]  /*0330*/  @P4 LDG.E.EL.128 R16, [R34.64] ;  /* 0x0000000422104981 */ /* 0x000f28000c2e1d00 */
[----:B------:R3:W5:Y:S01]  /*0340*/  @P4 LDG.E.EL.128 R12, [R28.64] ;  /* 0x000000041c0c4981 */ /* 0x000762000c2e1d00 */
[----:B0-----:R-:W-:-:S04]  /*0350*/  LOP3.LUT R11, R3, 0x80, RZ, 0xfc, !PT ;  /* 0x00000080030b7812 */ /* 0x001fc800078efcff */
[----:B------:R-:W-:-:S04]  /*0360*/  SHF.R.S32.HI R8, RZ, 0x1f, R11 ;  /* 0x0000001fff087819 */ /* 0x000fc8000001140b */
[----:B------:R-:W-:-:S04]  /*0370*/  LEA.HI R30, R8, R11, RZ, 0xa ;  /* 0x0000000b081e7211 */ /* 0x000fc800078f50ff */
[----:B------:R-:W-:-:S04]  /*0380*/  SHF.R.S32.HI R7, RZ, 0xa, R30 ;  /* 0x0000000aff077819 */ /* 0x000fc8000001141e */
[----:B------:R-:W-:-:S04]  /*0390*/  LEA.HI R10, R7, R7, RZ, 0x2 ;  /* 0x00000007070a7211 */ /* 0x000fc800078f10ff */
[----:B------:R-:W-:-:S05]  /*03a0*/  LOP3.LUT R10, R10, 0xfffffffc, RZ, 0xc0, !PT ;  /* 0xfffffffc0a0a7812 */ /* 0x000fca00078ec0ff */
[----:B------:R-:W-:Y:S01]  /*03b0*/  IMAD.IADD R7, R7, 0x1, -R10 ;  /* 0x0000000107077824 */ /* 0x000fe200078e0a0a */
[----:B------:R-:W-:-:S04]  /*03c0*/  LEA.HI R8, R8, R11, RZ, 0xc ;  /* 0x0000000b08087211 */ /* 0x000fc800078f60ff */
[C---:B------:R-:W-:Y:S01]  /*03d0*/  LOP3.LUT R32, R8.reuse, 0xfff000, RZ, 0xc0, !PT ;  /* 0x00fff00008207812 */ /* 0x040fe200078ec0ff */
[----:B------:R-:W-:-:S04]  /*03e0*/  IMAD.SHL.U32 R8, R8, 0x80, RZ ;  /* 0x0000008008087824 */ /* 0x000fc800078e00ff */
[----:B------:R-:W-:Y:S01]  /*03f0*/  IMAD.IADD R47, R11, 0x1, -R32 ;  /* 0x000000010b2f7824 */ /* 0x000fe200078e0a20 */
[----:B------:R-:W-:Y:S02]  /*0400*/  LOP3.LUT R8, R8, 0xfff80000, RZ, 0xc0, !PT ;  /* 0xfff8000008087812 */ /* 0x000fe400078ec0ff */
[----:B------:R-:W-:-:S03]  /*0410*/  ISETP.GE.AND P1, PT, R7, 0x2, PT ;  /* 0x000000020700780c */ /* 0x000fc60003f26270 */
[----:B------:R-:W-:Y:S01]  /*0420*/  IMAD R47, R47, 0x100, R8 ;  /* 0x000001002f2f7824 */ /* 0x000fe200078e0208 */
[----:B------:R-:W-:Y:S02]  /*0430*/  LOP3.LUT R30, R30, 0xfffc00, RZ, 0xc0, !PT ;  /* 0x00fffc001e1e7812 */ /* 0x000fe400078ec0ff */
[----:B------:R-:W-:Y:S02]  /*0440*/  ISETP.LT.AND P2, PT, R4, 0x100, !P1 ;  /* 0x000001000400780c */ /* 0x000fe40004f41270 */
[----:B--2---:R-:W-:-:S04]  /*0450*/  SEL R20, R20, RZ, P5 ;  /* 0x000000ff14147207 */ /* 0x004fc80002800000 */
[----:B------:R-:W-:Y:S02]  /*0460*/  PRMT R10, R20, 0x7632, R10 ;  /* 0x00007632140a7816 */ /* 0x000fe4000000000a */
[----:B---3--:R-:W-:Y:S01]  /*0470*/  SEL R29, R24, RZ, P5 ;  /* 0x000000ff181d7207 */ /* 0x008fe20002800000 */
[----:B------:R-:W-:Y:S02]  /*0480*/  IMAD.U32 R20, R20, 0x10000, RZ ;  /* 0x0001000014147824 */ /* 0x000fe400078e00ff */
[----:B------:R-:W-:Y:S01]  /*0490*/  IMAD.U32 R24, R10, 0x10000, RZ ;  /* 0x000100000a187824 */ /* 0x000fe200078e00ff */
[C---:B------:R-:W-:Y:S02]  /*04a0*/  PRMT R28, R29.reuse, 0x7632, R28 ;  /* 0x000076321d1c7816 */ /* 0x040fe4000000001c */
[----:B------:R-:W-:Y:S01]  /*04b0*/  LOP3.LUT R10, R20, 0x80000000, RZ, 0x3c, !PT ;  /* 0x80000000140a7812 */ /* 0x000fe200078e3cff */
[----:B------:R-:W-:Y:S01]  /*04c0*/  IMAD.U32 R29, R29, 0x10000, RZ ;  /* 0x000100001d1d7824 */ /* 0x000fe200078e00ff */
[----:B------:R-:W-:Y:S01]  /*04d0*/  LOP3.LUT R20, R24, 0x80000000, RZ, 0x3c, !PT ;  /* 0x8000000018147812 */ /* 0x000fe200078e3cff */
[----:B------:R-:W-:Y:S01]  /*04e0*/  IMAD.U32 R31, R28, 0x10000, RZ ;  /* 0x000100001c1f7824 */ /* 0x000fe200078e00ff */
[----:B----4-:R-:W-:-:S02]  /*04f0*/  SEL R16, R16, RZ, P4 ;  /* 0x000000ff10107207 */ /* 0x010fc40002000000 */
[----:B-----5:R-:W-:Y:S01]  /*0500*/  SEL R35, R12, RZ, P4 ;  /* 0x000000ff0c237207 */ /* 0x020fe20002000000 */
[----:B------:R-:W-:Y:S01]  /*0510*/  FFMA R24, R10, R29, RZ ;  /* 0x0000001d0a187223 */ /* 0x000fe200000000ff */
[----:B------:R-:W-:Y:S01]  /*0520*/  FFMA R31, R20, R31, RZ ;  /* 0x0000001f141f7223 */ /* 0x000fe200000000ff */
[----:B------:R-:W-:Y:S02]  /*0530*/  PRMT R12, R16, 0x7632, R12 ;  /* 0x00007632100c7816 */ /* 0x000fe4000000000c */
[----:B------:R-:W-:Y:S02]  /*0540*/  PRMT R10, R35, 0x7632, R10 ;  /* 0x00007632230a7816 */ /* 0x000fe4000000000a */
[----:B------:R-:W-:Y:S01]  /*0550*/  FSEL R31, R31, RZ, P3 ;  /* 0x000000ff1f1f7208 */ /* 0x000fe20001800000 */
[----:B------:R-:W-:Y:S02]  /*0560*/  IMAD.U32 R12, R12, 0x10000, RZ ;  /* 0x000100000c0c7824 */ /* 0x000fe400078e00ff */
[----:B------:R-:W-:Y:S01]  /*0570*/  IMAD.U32 R10, R10, 0x10000, RZ ;  /* 0x000100000a0a7824 */ /* 0x000fe200078e00ff */
[----:B------:R-:W-:-:S03]  /*0580*/  SEL R43, R21, RZ, P5 ;  /* 0x000000ff152b7207 */ /* 0x000fc60002800000 */
[----:B------:R-:W-:Y:S01]  /*0590*/  FFMA R42, R10, R12, R31 ;  /* 0x0000000c0a2a7223 */ /* 0x000fe2000000001f */
[----:B------:R-:W-:Y:S01]  /*05a0*/  IADD3 R10, R4, -0x80, RZ ;  /* 0xffffff80040a7810 */ /* 0x000fe20007ffe0ff */
[----:B------:R-:W-:Y:S01]  /*05b0*/  IMAD.U32 R39, R35, 0x10000, RZ ;  /* 0x0001000023277824 */ /* 0x000fe200078e00ff */
[----:B------:R-:W-:Y:S01]  /*05c0*/  FSEL R24, R24, RZ, P3 ;  /* 0x000000ff18187208 */ /* 0x000fe20001800000 */
[----:B------:R-:W-:Y:S02]  /*05d0*/  IMAD.U32 R35, R16, 0x10000, RZ ;  /* 0x0001000010237824 */ /* 0x000fe400078e00ff */
[----:B------:R-:W-:Y:S01]  /*05e0*/  IMAD.IADD R45, R47, 0x1, R10 ;  /* 0x000000012f2d7824 */ /* 0x000fe200078e020a */
[----:B------:R-:W-:Y:S01]  /*05f0*/  SEL R32, R22, RZ, P5 ;  /* 0x000000ff16207207 */ /* 0x000fe20002800000 */
[----:B------:R-:W-:Y:S01]  /*0600*/  IMAD.U32 R10, R43, 0x10000, RZ ;  /* 0x000100002b0a7824 */ /* 0x000fe200078e00ff */
[----:B------:R-:W-:Y:S01]  /*0610*/  SEL R16, R25, RZ, P5 ;  /* 0x000000ff19107207 */ /* 0x000fe20002800000 */
[----:B------:R-:W-:Y:S01]  /*0620*/  FFMA R39, R39, R35, R24 ;  /* 0x0000002327277223 */ /* 0x000fe20000000018 */
[----:B------:R-:W-:Y:S01]  /*0630*/  IMAD.IADD R35, R11, 0x1, -R30 ;  /* 0x000000010b237824 */ /* 0x000fe200078e0a1e */
[----:B------:R-:W-:-:S02]  /*0640*/  SEL R34, R23, RZ, P5 ;  /* 0x000000ff17227207 */ /* 0x000fc40002800000 */
[----:B------:R-:W-:Y:S02]  /*0650*/  SEL R46, R26, RZ, P5 ;  /* 0x000000ff1a2e7207 */ /* 0x000fe40002800000 */
[----:B------:R-:W-:Y:S01]  /*0660*/  SEL R48, R27, RZ, P5 ;  /* 0x000000ff1b307207 */ /* 0x000fe20002800000 */
[C---:B------:R-:W-:Y:S01]  /*0670*/  IMAD.IADD R29, R4.reuse, 0x1, R47 ;  /* 0x00000001041d7824 */ /* 0x040fe200078e022f */
[----:B------:R-:W-:Y:S01]  /*0680*/  ISETP.GT.AND P5, PT, R4, 0x7f, !P1 ;  /* 0x0000007f0400780c */ /* 0x000fe20004fa4270 */
[----:B------:R-:W-:Y:S01]  /*0690*/  IMAD R35, R35, 0x100, R4 ;  /* 0x0000010023237824 */ /* 0x000fe200078e0204 */
[----:B------:R-:W-:Y:S01]  /*06a0*/  LOP3.LUT R10, R10, 0x80000000, RZ, 0x3c, !PT ;  /* 0x800000000a0a7812 */ /* 0x000fe200078e3cff */
[----:B------:R-:W-:Y:S02]  /*06b0*/  IMAD.U32 R12, R32, 0x10000, RZ ;  /* 0x00010000200c7824 */ /* 0x000fe400078e00ff */
[----:B------:R-:W-:Y:S01]  /*06c0*/  IMAD.U32 R51, R16, 0x10000, RZ ;  /* 0x0001000010337824 */ /* 0x000fe200078e00ff */
[----:B------:R-:W-:Y:S01]  /*06d0*/  CS2R R20, SRZ ;  /* 0x0000000000147805 */ /* 0x000fe2000001ff00 */
[----:B------:R-:W-:Y:S01]  /*06e0*/  CS2R R22, SRZ ;  /* 0x0000000000167805 */ /* 0x000fe2000001ff00 */
[----:B------:R-:W-:Y:S01]  /*06f0*/  ISETP.LT.AND P6, PT, R4, 0x100, P5 ;  /* 0x000001000400780c */ /* 0x000fe20002fc1270 */
[-C--:B------:R-:W-:Y:S01]  /*0700*/  IMAD.WIDE R28, R29, R44.reuse, c[0x0][0x160] ;  /* 0x000058001d1c7625 */ /* 0x080fe200078e022c */
[----:B------:R-:W-:Y:S01]  /*0710*/  CS2R R24, SRZ ;  /* 0x0000000000187805 */ /* 0x000fe2000001ff00 */
[----:B------:R-:W-:Y:S01]  /*0720*/  CS2R R26, SRZ ;  /* 0x00000000001a7805 */ /* 0x000fe2000001ff00 */
[----:B------:R-:W-:Y:S01]  /*0730*/  FFMA R10, R10, R51, RZ ;  /* 0x000000330a0a7223 */ /* 0x000fe200000000ff */
[-C--:B------:R-:W-:Y:S01]  /*0740*/  IMAD.WIDE R40, R35, R44.reuse, c[0x0][0x168] ;  /* 0x00005a0023287625 */ /* 0x080fe200078e022c */
[----:B------:R-:W-:Y:S01]  /*0750*/  LOP3.LUT R12, R12, 0x80000000, RZ, 0x3c, !PT ;  /* 0x800000000c0c7812 */ /* 0x000fe200078e3cff */
[----:B------:R0:W2:Y:S01]  /*0760*/  @P2 LDG.E.EL.128 R20, [R28.64] ;  /* 0x000000041c142981 */ /* 0x0000a2000c2e1d00 */
[----:B------:R-:W-:Y:S01]  /*0770*/  SEL R50, R13, RZ, P4 ;  /* 0x000000ff0d327207 */ /* 0x000fe20002000000 */
[----:B------:R-:W-:Y:S01]  /*0780*/  IMAD.U32 R53, R46, 0x10000, RZ ;  /* 0x000100002e357824 */ /* 0x000fe200078e00ff */
[----:B------:R-:W-:Y:S01]  /*0790*/  SEL R51, R17, RZ, P4 ;  /* 0x000000ff11337207 */ /* 0x000fe20002000000 */
[----:B------:R-:W-:Y:S01]  /*07a0*/  CS2R R30, SRZ ;  /* 0x00000000001e7805 */ /* 0x000fe2000001ff00 */
[----:B------:R1:W3:Y:S01]  /*07b0*/  @P2 LDG.E.EL.128 R24, [R40.64] ;  /* 0x0000000428182981 */ /* 0x0002e2000c2e1d00 */
[----:B------:R-:W-:Y:S01]  /*07c0*/  FSEL R10, R10, RZ, P3 ;  /* 0x000000ff0a0a7208 */ /* 0x000fe20001800000 */
[----:B------:R-:W-:Y:S01]  /*07d0*/  IMAD.WIDE R44, R45, R44, c[0x0][0x160] ;  /* 0x000058002d2c7625 */ /* 0x000fe200078e022c */
[----:B------:R-:W-:Y:S01]  /*07e0*/  FFMA R12, R12, R53, RZ ;  /* 0x000000350c0c7223 */ /* 0x000fe200000000ff */
[----:B0-----:R-:W-:-:S02]  /*07f0*/  CS2R R28, SRZ ;  /* 0x00000000001c7805 */ /* 0x001fc4000001ff00 */
[----:B------:R-:W-:Y:S01]  /*0800*/  IMAD.U32 R13, R51, 0x10000, RZ ;  /* 0x00010000330d7824 */ /* 0x000fe200078e00ff */
[----:B------:R-:W-:Y:S01]  /*0810*/  SEL R52, R18, RZ, P4 ;  /* 0x000000ff12347207 */ /* 0x000fe20002000000 */
[----:B-1----:R-:W-:Y:S01]  /*0820*/  IMAD.U32 R41, R50, 0x10000, RZ ;  /* 0x0001000032297824 */ /* 0x002fe200078e00ff */
[----:B------:R-:W-:Y:S01]  /*0830*/  SEL R40, R14, RZ, P4 ;  /* 0x000000ff0e287207 */ /* 0x000fe20002000000 */
[----:B------:R0:W4:Y:S01]  /*0840*/  @P6 LDG.E.EL.128 R28, [R44.64] ;  /* 0x000000042c1c6981 */ /* 0x000122000c2e1d00 */
[----:B------:R-:W-:Y:S01]  /*0850*/  FSEL R12, R12, RZ, P3 ;  /* 0x000000ff0c0c7208 */ /* 0x000fe20001800000 */
[----:B------:R-:W-:Y:S01]  /*0860*/  FFMA R41, R41, R13, R10 ;  /* 0x0000000d29297223 */ /* 0x000fe2000000000a */
[----:B------:R-:W-:Y:S02]  /*0870*/  IMAD.U32 R10, R34, 0x10000, RZ ;  /* 0x00010000220a7824 */ /* 0x000fe400078e00ff */
[----:B------:R-:W-:Y:S02]  /*0880*/  IMAD.U32 R13, R40, 0x10000, RZ ;  /* 0x00010000280d7824 */ /* 0x000fe400078e00ff */
[----:B0-----:R-:W-:Y:S01]  /*0890*/  IMAD.U32 R44, R52, 0x10000, RZ ;  /* 0x00010000342c7824 */ /* 0x001fe200078e00ff */
[----:B------:R-:W-:-:S03]  /*08a0*/  LOP3.LUT R10, R10, 0x80000000, RZ, 0x3c, !PT ;  /* 0x800000000a0a7812 */ /* 0x000fc600078e3cff */
[----:B------:R-:W-:Y:S01]  /*08b0*/  FFMA R44, R13, R44, R12 ;  /* 0x0000002c0d2c7223 */ /* 0x000fe2000000000c */
[----:B------:R-:W-:Y:S01]  /*08c0*/  IMAD.U32 R13, R48, 0x10000, RZ ;  /* 0x00010000300d7824 */ /* 0x000fe200078e00ff */
[----:B------:R-:W-:Y:S02]  /*08d0*/  SEL R53, R15, RZ, P4 ;  /* 0x000000ff0f357207 */ /* 0x000fe40002000000 */
[----:B------:R-:W-:Y:S01]  /*08e0*/  SEL R54, R19, RZ, P4 ;  /* 0x000000ff13367207 */ /* 0x000fe20002000000 */
[----:B------:R-:W-:Y:S01]  /*08f0*/  FFMA R10, R10, R13, RZ ;  /* 0x0000000d0a0a7223 */ /* 0x000fe200000000ff */
[----:B------:R-:W-:Y:S01]  /*0900*/  PRMT R16, R16, 0x7632, R16 ;  /* 0x0000763210107816 */ /* 0x000fe20000000010 */
[----:B------:R-:W-:Y:S01]  /*0910*/  IMAD.U32 R45, R53, 0x10000, RZ ;  /* 0x00010000352d7824 */ /* 0x000fe200078e00ff */
[----:B------:R-:W-:Y:S01]  /*0920*/  IADD3 R17, R35, -0x80, RZ ;  /* 0xffffff8023117810 */ /* 0x000fe20007ffe0ff */
[----:B------:R-:W-:Y:S01]  /*0930*/  IMAD.U32 R12, R54, 0x10000, RZ ;  /* 0x00010000360c7824 */ /* 0x000fe200078e00ff */
[----:B------:R-:W-:Y:S01]  /*0940*/  FSEL R10, R10, RZ, P3 ;  /* 0x000000ff0a0a7208 */ /* 0x000fe20001800000 */
[----:B------:R-:W-:Y:S01]  /*0950*/  IMAD.U32 R19, R16, 0x10000, RZ ;  /* 0x0001000010137824 */ /* 0x000fe200078e00ff */
[----:B------:R-:W-:Y:S01]  /*0960*/  CS2R R14, SRZ ;  /* 0x00000000000e7805 */ /* 0x000fe2000001ff00 */
[----:B------:R-:W-:-:S02]  /*0970*/  IMAD.WIDE R16, R17, R38, c[0x0][0x170] ;  /* 0x00005c0011107625 */ /* 0x000fc400078e0226 */
[----:B------:R-:W-:Y:S02]  /*0980*/  FFMA R45, R45, R12, R10 ;  /* 0x0000000c2d2d7223 */ /* 0x000fe4000000000a */
[----:B------:R-:W-:-:S06]  /*0990*/  CS2R R12, SRZ ;  /* 0x00000000000c7805 */ /* 0x000fcc000001ff00 */
[----:B------:R0:W5:Y:S01]  /*09a0*/  @P6 LDG.E.EL.128 R12, [R16.64] ;  /* 0x00000004100c6981 */ /* 0x000162000c2e1d00 */
[----:B------:R-:W-:-:S05]  /*09b0*/  PRMT R43, R43, 0x7632, R43 ;  /* 0x000076322b2b7816 */ /* 0x000fca000000002b */
[----:B------:R-:W-:Y:S01]  /*09c0*/  IMAD.U32 R10, R43, 0x10000, RZ ;  /* 0x000100002b0a7824 */ /* 0x000fe200078e00ff */
[----:B------:R-:W-:-:S04]  /*09d0*/  PRMT R32, R32, 0x7632, R32 ;  /* 0x0000763220207816 */ /* 0x000fc80000000020 */
[----:B------:R-:W-:Y:S02]  /*09e0*/  LOP3.LUT R10, R10, 0x80000000, RZ, 0x3c, !PT ;  /* 0x800000000a0a7812 */ /* 0x000fe400078e3cff */
[----:B------:R-:W-:-:S03]  /*09f0*/  PRMT R34, R34, 0x7632, R34 ;  /* 0x0000763222227816 */ /* 0x000fc60000000022 */
[----:B------:R-:W-:Y:S01]  /*0a00*/  FFMA R19, R10, R19, RZ ;  /* 0x000000130a137223 */ /* 0x000fe200000000ff */
[----:B------:R-:W-:Y:S01]  /*0a10*/  IMAD.U32 R10, R32, 0x10000, RZ ;  /* 0x00010000200a7824 */ /* 0x000fe200078e00ff */
[----:B------:R-:W-:Y:S01]  /*0a20*/  PRMT R46, R46, 0x7632, R46 ;  /* 0x000076322e2e7816 */ /* 0x000fe2000000002e */
[----:B------:R-:W-:Y:S01]  /*0a30*/  IMAD.U32 R18, R34, 0x10000, RZ ;  /* 0x0001000022127824 */ /* 0x000fe200078e00ff */
[----:B------:R-:W-:Y:S02]  /*0a40*/  PRMT R48, R48, 0x7632, R48 ;  /* 0x0000763230307816 */ /* 0x000fe40000000030 */
[----:B------:R-:W-:Y:S01]  /*0a50*/  LOP3.LUT R10, R10, 0x80000000, RZ, 0x3c, !PT ;  /* 0x800000000a0a7812 */ /* 0x000fe200078e3cff */
[----:B------:R-:W-:Y:S01]  /*0a60*/  IMAD.U32 R43, R46, 0x10000, RZ ;  /* 0x000100002e2b7824 */ /* 0x000fe200078e00ff */
[----:B------:R-:W-:Y:S01]  /*0a70*/  LOP3.LUT R18, R18, 0x80000000, RZ, 0x3c, !PT ;  /* 0x8000000012127812 */ /* 0x000fe200078e3cff */
[----:B------:R-:W-:Y:S01]  /*0a80*/  IMAD.U32 R55, R48, 0x10000, RZ ;  /* 0x0001000030377824 */ /* 0x000fe200078e00ff */
[----:B------:R-:W-:Y:S01]  /*0a90*/  PRMT R40, R40, 0x7632, R40 ;  /* 0x0000763228287816 */ /* 0x000fe20000000028 */
[----:B------:R-:W-:Y:S01]  /*0aa0*/  FFMA R10, R10, R43, RZ ;  /* 0x0000002b0a0a7223 */ /* 0x000fe200000000ff */
[----:B------:R-:W-:Y:S01]  /*0ab0*/  PRMT R52, R52, 0x7632, R52 ;  /* 0x0000763234347816 */ /* 0x000fe20000000034 */
[----:B------:R-:W-:Y:S01]  /*0ac0*/  FFMA R18, R18, R55, RZ ;  /* 0x0000003712127223 */ /* 0x000fe200000000ff */
[----:B------:R-:W-:Y:S01]  /*0ad0*/  PRMT R53, R53, 0x7632, R53 ;  /* 0x0000763235357816 */ /* 0x000fe20000000035 */
[----:B0-----:R-:W-:Y:S01]  /*0ae0*/  IMAD.U32 R17, R40, 0x10000, RZ ;  /* 0x0001000028117824 */ /* 0x001fe200078e00ff */
[----:B------:R-:W-:Y:S01]  /*0af0*/  PRMT R54, R54, 0x7632, R54 ;  /* 0x0000763236367816 */ /* 0x000fe20000000036 */
[----:B------:R-:W-:Y:S01]  /*0b00*/  IMAD.U32 R38, R52, 0x10000, RZ ;  /* 0x0001000034267824 */ /* 0x000fe200078e00ff */
[----:B------:R-:W-:Y:S01]  /*0b10*/  FSEL R10, R10, RZ, P3 ;  /* 0x000000ff0a0a7208 */ /* 0x000fe20001800000 */
[----:B------:R-:W-:Y:S01]  /*0b20*/  IMAD.U32 R43, R53, 0x10000, RZ ;  /* 0x00010000352b7824 */ /* 0x000fe200078e00ff */
[----:B------:R-:W-:Y:S01]  /*0b30*/  FSEL R18, R18, RZ, P3 ;  /* 0x000000ff12127208 */ /* 0x000fe20001800000 */
[----:B------:R-:W-:Y:S01]  /*0b40*/  IMAD.U32 R54, R54, 0x10000, RZ ;  /* 0x0001000036367824 */ /* 0x000fe200078e00ff */
[----:B------:R-:W-:Y:S01]  /*0b50*/  PRMT R50, R50, 0x7632, R50 ;  /* 0x0000763232327816 */ /* 0x000fe20000000032 */
[----:B------:R-:W-:Y:S01]  /*0b60*/  FFMA R38, R17, R38, R10 ;  /* 0x0000002611267223 */ /* 0x000fe2000000000a */
[----:B------:R-:W-:Y:S01]  /*0b70*/  PRMT R51, R51, 0x7632, R51 ;  /* 0x0000763233337816 */ /* 0x000fe20000000033 */
[----:B------:R-:W-:Y:S01]  /*0b80*/  FFMA R43, R43, R54, R18 ;  /* 0x000000362b2b7223 */ /* 0x000fe20000000012 */
[----:B------:R-:W-:Y:S01]  /*0b90*/  FSEL R19, R19, RZ, P3 ;  /* 0x000000ff13137208 */ /* 0x000fe20001800000 */
[----:B------:R-:W-:-:S02]  /*0ba0*/  IMAD.U32 R50, R50, 0x10000, RZ ;  /* 0x0001000032327824 */ /* 0x000fc400078e00ff */
[----:B------:R-:W-:-:S04]  /*0bb0*/  IMAD.U32 R40, R51, 0x10000, RZ ;  /* 0x0001000033287824 */ /* 0x000fc800078e00ff */
[----:B------:R-:W-:Y:S01]  /*0bc0*/  FFMA R40, R50, R40, R19 ;  /* 0x0000002832287223 */ /* 0x000fe20000000013 */
[C---:B------:R-:W-:Y:S02]  /*0bd0*/  IADD3 R52, R4.reuse, 0x80, RZ ;  /* 0x0000008004347810 */ /* 0x040fe40007ffe0ff */
[----:B------:R-:W-:Y:S02]  /*0be0*/  ISETP.LT.AND P4, PT, R4, 0x80, !P0 ;  /* 0x000000800400780c */ /* 0x000fe40004781270 */
[----:B----4-:R-:W-:Y:S02]  /*0bf0*/  SEL R28, R28, RZ, P6 ;  /* 0x000000ff1c1c7207 */ /* 0x010fe40003000000 */
[----:B------:R-:W-:-:S03]  /*0c00*/  SEL R17, R29, RZ, P6 ;  /* 0x000000ff1d117207 */ /* 0x000fc60003000000 */
[----:B------:R-:W-:Y:S01]  /*0c10*/  IMAD.U32 R10, R28, 0x10000, RZ ;  /* 0x000100001c0a7824 */ /* 0x000fe200078e00ff */
[----:B------:R-:W-:Y:S02]  /*0c20*/  SEL R16, R30, RZ, P6 ;  /* 0x000000ff1e107207 */ /* 0x000fe40003000000 */
[----:B------:R-:W-:Y:S02]  /*0c30*/  SEL R31, R31, RZ, P6 ;  /* 0x000000ff1f1f7207 */ /* 0x000fe40003000000 */
[----:B------:R-:W-:Y:S02]  /*0c40*/  LOP3.LUT R10, R10, 0x80000000, RZ, 0x3c, !PT ;  /* 0x800000000a0a7812 */ /* 0x000fe400078e3cff */
[----:B--2---:R-:W-:Y:S02]  /*0c50*/  SEL R20, R20, RZ, P2 ;  /* 0x000000ff14147207 */ /* 0x004fe40001000000 */
[----:B------:R-:W-:-:S03]  /*0c60*/  PRMT R28, R28, 0x7632, R28 ;  /* 0x000076321c1c7816 */ /* 0x000fc6000000001c */
[----:B------:R-:W-:Y:S01]  /*0c70*/  IMAD.U32 R51, R20, 0x10000, RZ ;  /* 0x0001000014337824 */ /* 0x000fe200078e00ff */
[----:B-----5:R-:W-:Y:S01]  /*0c80*/  SEL R18, R12, RZ, P6 ;  /* 0x000000ff0c127207 */ /* 0x020fe20003000000 */
[----:B------:R-:W-:Y:S01]  /*0c90*/  IMAD.U32 R12, R17, 0x10000, RZ ;  /* 0x00010000110c7824 */ /* 0x000fe200078e00ff */
[----:B------:R-:W-:-:S03]  /*0ca0*/  SEL R13, R13, RZ, P6 ;  /* 0x000000ff0d0d7207 */ /* 0x000fc60003000000 */
[----:B------:R-:W-:Y:S01]  /*0cb0*/  IMAD.U32 R19, R18, 0x10000, RZ ;  /* 0x0001000012137824 */ /* 0x000fe200078e00ff */
[----:B------:R-:W-:Y:S01]  /*0cc0*/  LOP3.LUT R12, R12, 0x80000000, RZ, 0x3c, !PT ;  /* 0x800000000c0c7812 */ /* 0x000fe200078e3cff */
[----:B------:R-:W-:Y:S02]  /*0cd0*/  IMAD.U32 R29, R13, 0x10000, RZ ;  /* 0x000100000d1d7824 */ /* 0x000fe400078e00ff */
[----:B------:R-:W-:Y:S01]  /*0ce0*/  FFMA R32, R10, R19, RZ ;  /* 0x000000130a207223 */ /* 0x000fe200000000ff */
[----:B------:R-:W-:Y:S01]  /*0cf0*/  IMAD.U32 R10, R16, 0x10000, RZ ;  /* 0x00010000100a7824 */ /* 0x000fe200078e00ff */
[----:B------:R-:W-:Y:S01]  /*0d00*/  FFMA R34, R12, R29, RZ ;  /* 0x0000001d0c227223 */ /* 0x000fe200000000ff */
[----:B------:R-:W-:Y:S01]  /*0d10*/  SEL R14, R14, RZ, P6 ;  /* 0x000000ff0e0e7207 */ /* 0x000fe20003000000 */
[----:B------:R-:W-:Y:S01]  /*0d20*/  IMAD.U32 R12, R31, 0x10000, RZ ;  /* 0x000100001f0c7824 */ /* 0x000fe200078e00ff */
[----:B------:R-:W-:Y:S02]  /*0d30*/  SEL R30, R15, RZ, P6 ;  /* 0x000000ff0f1e7207 */ /* 0x000fe40003000000 */
[----:B---3--:R-:W-:Y:S01]  /*0d40*/  SEL R19, R24, RZ, P2 ;  /* 0x000000ff18137207 */ /* 0x008fe20001000000 */
[----:B------:R-:W-:Y:S01]  /*0d50*/  IMAD.U32 R15, R14, 0x10000, RZ ;  /* 0x000100000e0f7824 */ /* 0x000fe200078e00ff */
[----:B------:R-:W-:Y:S01]  /*0d60*/  LOP3.LUT R10, R10, 0x80000000, RZ, 0x3c, !PT ;  /* 0x800000000a0a7812 */ /* 0x000fe200078e3cff */
[----:B------:R-:W-:Y:S01]  /*0d70*/  IMAD.U32 R29, R30, 0x10000, RZ ;  /* 0x000100001e1d7824 */ /* 0x000fe200078e00ff */
[----:B------:R-:W-:Y:S01]  /*0d80*/  LOP3.LUT R12, R12, 0x80000000, RZ, 0x3c, !PT ;  /* 0x800000000c0c7812 */ /* 0x000fe200078e3cff */
[----:B------:R-:W-:Y:S01]  /*0d90*/  IMAD.U32 R24, R19, 0x10000, RZ ;  /* 0x0001000013187824 */ /* 0x000fe200078e00ff */
[----:B------:R-:W-:Y:S01]  /*0da0*/  FSEL R32, R32, RZ, P5 ;  /* 0x000000ff20207208 */ /* 0x000fe20002800000 */
[----:B------:R-:W-:Y:S01]  /*0db0*/  FFMA R15, R10, R15, RZ ;  /* 0x0000000f0a0f7223 */ /* 0x000fe200000000ff */
[----:B------:R-:W-:Y:S01]  /*0dc0*/  IMAD.U32 R10, R28, 0x10000, RZ ;  /* 0x000100001c0a7824 */ /* 0x000fe200078e00ff */
[----:B------:R-:W-:Y:S01]  /*0dd0*/  FFMA R12, R12, R29, RZ ;  /* 0x0000001d0c0c7223 */ /* 0x000fe200000000ff */
[----:B------:R-:W-:Y:S01]  /*0de0*/  PRMT R18, R18, 0x7632, R18 ;  /* 0x0000763212127816 */ /* 0x000fe20000000012 */
[----:B------:R-:W-:Y:S01]  /*0df0*/  FFMA R29, R51, R24, R32 ;  /* 0x00000018331d7223 */ /* 0x000fe20000000020 */
[----:B------:R-:W-:-:S02]  /*0e00*/  SEL R24, R21, RZ, P2 ;  /* 0x000000ff15187207 */ /* 0x000fc40001000000 */
[----:B------:R-:W-:Y:S01]  /*0e10*/  SEL R46, R25, RZ, P2 ;  /* 0x000000ff192e7207 */ /* 0x000fe20001000000 */
[----:B------:R-:W-:Y:S01]  /*0e20*/  IMAD.U32 R21, R18, 0x10000, RZ ;  /* 0x0001000012157824 */ /* 0x000fe200078e00ff */
[----:B------:R-:W-:Y:S01]  /*0e30*/  LOP3.LUT R10, R10, 0x80000000, RZ, 0x3c, !PT ;  /* 0x800000000a0a7812 */ /* 0x000fe200078e3cff */
[----:B------:R-:W-:Y:S01]  /*0e40*/  IMAD.U32 R25, R24, 0x10000, RZ ;  /* 0x0001000018197824 */ /* 0x000fe200078e00ff */
[----:B------:R-:W-:Y:S01]  /*0e50*/  SEL R32, R22, RZ, P2 ;  /* 0x000000ff16207207 */ /* 0x000fe20001000000 */
[----:B------:R-:W-:Y:S01]  /*0e60*/  IMAD.U32 R22, R46, 0x10000, RZ ;  /* 0x000100002e167824 */ /* 0x000fe200078e00ff */
[----:B------:R-:W-:Y:S02]  /*0e70*/  FSEL R28, R34, RZ, P5 ;  /* 0x000000ff221c7208 */ /* 0x000fe40002800000 */
[----:B------:R-:W-:Y:S02]  /*0e80*/  PRMT R17, R17, 0x7632, R17 ;  /* 0x0000763211117816 */ /* 0x000fe40000000011 */
[----:B------:R-:W-:-:S02]  /*0e90*/  SEL R48, R23, RZ, P2 ;  /* 0x000000ff17307207 */ /* 0x000fc40001000000 */
[----:B------:R-:W-:Y:S01]  /*0ea0*/  SEL R50, R27, RZ, P2 ;  /* 0x000000ff1b327207 */ /* 0x000fe20001000000 */
[----:B------:R-:W-:Y:S01]  /*0eb0*/  FFMA R21, R10, R21, RZ ;  /* 0x000000150a157223 */ /* 0x000fe200000000ff */
[----:B------:R-:W-:Y:S01]  /*0ec0*/  FFMA R28, R25, R22, R28 ;  /* 0x00000016191c7223 */ /* 0x000fe2000000001c */
[----:B------:R-:W-:Y:S01]  /*0ed0*/  IMAD.U32 R10, R17, 0x10000, RZ ;  /* 0x00010000110a7824 */ /* 0x000fe200078e00ff */
[----:B------:R-:W-:Y:S01]  /*0ee0*/  FSEL R12, R12, RZ, P5 ;  /* 0x000000ff0c0c7208 */ /* 0x000fe20002800000 */
[----:B------:R-:W-:Y:S01]  /*0ef0*/  IMAD.U32 R25, R48, 0x10000, RZ ;  /* 0x0001000030197824 */ /* 0x000fe200078e00ff */
[----:B------:R-:W-:Y:S01]  /*0f00*/  PRMT R16, R16, 0x7632, R16 ;  /* 0x0000763210107816 */ /* 0x000fe20000000010 */
[----:B------:R-:W-:Y:S01]  /*0f10*/  IMAD.U32 R17, R50, 0x10000, RZ ;  /* 0x0001000032117824 */ /* 0x000fe200078e00ff */
[----:B------:R-:W-:Y:S02]  /*0f20*/  PRMT R20, R20, 0x7632, R20 ;  /* 0x0000763214147816 */ /* 0x000fe40000000014 */
[----:B------:R-:W-:-:S02]  /*0f30*/  PRMT R19, R19, 0x7632, R19 ;  /* 0x0000763213137816 */ /* 0x000fc40000000013 */
[----:B------:R-:W-:Y:S01]  /*0f40*/  PRMT R13, R13, 0x7632, R13 ;  /* 0x000076320d0d7816 */ /* 0x000fe2000000000d */
[----:B------:R-:W-:Y:S01]  /*0f50*/  FFMA R25, R25, R17, R12 ;  /* 0x0000001119197223 */ /* 0x000fe2000000000c */
[----:B------:R-:W-:Y:S01]  /*0f60*/  IMAD.U32 R16, R16, 0x10000, RZ ;  /* 0x0001000010107824 */ /* 0x000fe200078e00ff */
[----:B------:R-:W-:Y:S01]  /*0f70*/  SEL R26, R26, RZ, P2 ;  /* 0x000000ff1a1a7207 */ /* 0x000fe20001000000 */
[----:B------:R-:W-:Y:S01]  /*0f80*/  IMAD.U32 R20, R20, 0x10000, RZ ;  /* 0x0001000014147824 */ /* 0x000fe200078e00ff */
[----:B------:R-:W-:Y:S01]  /*0f90*/  FSEL R21, R21, RZ, P5 ;  /* 0x000000ff15157208 */ /* 0x000fe20002800000 */
[----:B------:R-:W-:Y:S01]  /*0fa0*/  IMAD.U32 R19, R19, 0x10000, RZ ;  /* 0x0001000013137824 */ /* 0x000fe200078e00ff */
[----:B------:R-:W-:Y:S01]  /*0fb0*/  PRMT R17, R14, 0x7632, R17 ;  /* 0x000076320e117816 */ /* 0x000fe20000000011 */
[----:B------:R-:W-:Y:S01]  /*0fc0*/  IMAD.U32 R13, R13, 0x10000, RZ ;  /* 0x000100000d0d7824 */ /* 0x000fe200078e00ff */
[----:B------:R-:W-:Y:S01]  /*0fd0*/  LOP3.LUT R10, R10, 0x80000000, RZ, 0x3c, !PT ;  /* 0x800000000a0a7812 */ /* 0x000fe200078e3cff */
[----:B------:R-:W-:Y:S01]  /*0fe0*/  IMAD.U32 R18, R32, 0x10000, RZ ;  /* 0x0001000020127824 */ /* 0x000fe200078e00ff */
[----:B------:R-:W-:Y:S01]  /*0ff0*/  FSEL R15, R15, RZ, P5 ;  /* 0x000000ff0f0f7208 */ /* 0x000fe20002800000 */
[----:B------:R-:W-:Y:S01]  /*1000*/  IMAD.U32 R27, R26, 0x10000, RZ ;  /* 0x000100001a1b7824 */ /* 0x000fe200078e00ff */
[----:B------:R-:W-:Y:S01]  /*1010*/  LOP3.LUT R16, R16, 0x80000000, RZ, 0x3c, !PT ;  /* 0x8000000010107812 */ /* 0x000fe200078e3cff */
[----:B------:R-:W-:Y:S01]  /*1020*/  FFMA R34, R20, R19, R21 ;  /* 0x0000001314227223 */ /* 0x000fe20000000015 */
[----:B------:R-:W-:Y:S01]  /*1030*/  IMAD.U32 R17, R17, 0x10000, RZ ;  /* 0x0001000011117824 */ /* 0x000fe200078e00ff */
[----:B------:R-:W-:Y:S01]  /*1040*/  FFMA R51, R10, R13, RZ ;  /* 0x0000000d0a337223 */ /* 0x000fe200000000ff */
[----:B------:R-:W-:Y:S01]  /*1050*/  IADD3 R21, R9, 0x80, RZ ;  /* 0x0000008009157810 */ /* 0x000fe20007ffe0ff */
[----:B------:R-:W-:-:S02]  /*1060*/  IMAD.MOV.U32 R10, RZ, RZ, 0x2 ;  /* 0x00000002ff0a7424 */ /* 0x000fc400078e00ff */
[----:B------:R-:W-:Y:S01]  /*1070*/  IMAD.IADD R23, R49, 0x1, R52 ;  /* 0x0000000131177824 */ /* 0x000fe200078e0234 */
[----:B------:R-:W-:Y:S01]  /*1080*/  FFMA R27, R18, R27, R15 ;  /* 0x0000001b121b7223 */ /* 0x000fe2000000000f */
[----:B------:R-:W-:Y:S01]  /*1090*/  FFMA R49, R16, R17, RZ ;  /* 0x0000001110317223 */ /* 0x000fe200000000ff */
[----:B------:R-:W-:Y:S01]  /*10a0*/  CS2R R12, SRZ ;  /* 0x00000000000c7805 */ /* 0x000fe2000001ff00 */
[----:B------:R-:W-:Y:S01]  /*10b0*/  CS2R R14, SRZ ;  /* 0x00000000000e7805 */ /* 0x000fe2000001ff00 */
[----:B------:R-:W-:Y:S01]  /*10c0*/  CS2R R16, SRZ ;  /* 0x0000000000107805 */ /* 0x000fe2000001ff00 */
[----:B------:R-:W-:Y:S01]  /*10d0*/  CS2R R18, SRZ ;  /* 0x0000000000127805 */ /* 0x000fe2000001ff00 */
[----:B------:R-:W-:-:S04]  /*10e0*/  IMAD.WIDE R22, R23, R10, c[0x0][0x160] ;  /* 0x0000580017167625 */ /* 0x000fc800078e020a */
[----:B------:R-:W-:Y:S01]  /*10f0*/  IMAD.WIDE R20, R21, R10, c[0x0][0x170] ;  /* 0x00005c0015147625 */ /* 0x000fe200078e020a */
[----:B------:R0:W2:Y:S04]  /*1100*/  @P4 LDG.E.EL.128 R12, [R22.64] ;  /* 0x00000004160c4981 */ /* 0x0000a8000c2e1d00 */
[----:B------:R1:W3:Y:S01]  /*1110*/  @P4 LDG.E.EL.128 R16, [R20.64] ;  /* 0x0000000414104981 */ /* 0x0002e2000c2e1d00 */
[----:B------:R-:W-:Y:S02]  /*1120*/  PRMT R31, R31, 0x7632, R31 ;  /* 0x000076321f1f7816 */ /* 0x000fe4000000001f */
[----:B------:R-:W-:-:S03]  /*1130*/  PRMT R32, R32, 0x7632, R32 ;  /* 0x0000763220207816 */ /* 0x000fc60000000020 */
[----:B------:R-:W-:Y:S01]  /*1140*/  IMAD.U32 R31, R31, 0x10000, RZ ;  /* 0x000100001f1f7824 */ /* 0x000fe200078e00ff */
[----:B------:R-:W-:Y:S02]  /*1150*/  PRMT R24, R24, 0x7632, R24 ;  /* 0x0000763218187816 */ /* 0x000fe40000000018 */
[----:B------:R-:W-:Y:S02]  /*1160*/  PRMT R46, R46, 0x7632, R46 ;  /* 0x000076322e2e7816 */ /* 0x000fe4000000002e */
[----:B0-----:R-:W-:Y:S01]  /*1170*/  LOP3.LUT R22, R31, 0x80000000, RZ, 0x3c, !PT ;  /* 0x800000001f167812 */ /* 0x001fe200078e3cff */
[----:B------:R-:W-:Y:S01]  /*1180*/  IMAD.U32 R31, R32, 0x10000, RZ ;  /* 0x00010000201f7824 */ /* 0x000fe200078e00ff */
[----:B------:R-:W-:Y:S01]  /*1190*/  PRMT R26, R26, 0x7632, R26 ;  /* 0x000076321a1a7816 */ /* 0x000fe2000000001a */
[----:B-1----:R-:W-:Y:S01]  /*11a0*/  IMAD.U32 R21, R24, 0x10000, RZ ;  /* 0x0001000018157824 */ /* 0x002fe200078e00ff */
[----:B------:R-:W-:Y:S01]  /*11b0*/  FSEL R32, R51, RZ, P5 ;  /* 0x000000ff33207208 */ /* 0x000fe20002800000 */
[----:B------:R-:W-:Y:S01]  /*11c0*/  IMAD.U32 R46, R46, 0x10000, RZ ;  /* 0x000100002e2e7824 */ /* 0x000fe200078e00ff */
[----:B------:R-:W-:Y:S01]  /*11d0*/  PRMT R48, R48, 0x7632, R48 ;  /* 0x0000763230307816 */ /* 0x000fe20000000030 */
[----:B------:R-:W-:Y:S01]  /*11e0*/  IMAD.U32 R20, R26, 0x10000, RZ ;  /* 0x000100001a147824 */ /* 0x000fe200078e00ff */
[----:B------:R-:W-:Y:S01]  /*11f0*/  FSEL R26, R49, RZ, P5 ;  /* 0x000000ff311a7208 */ /* 0x000fe20002800000 */
[----:B------:R-:W-:Y:S01]  /*1200*/  FFMA R32, R21, R46, R32 ;  /* 0x0000002e15207223 */ /* 0x000fe20000000020 */
[----:B------:R-:W-:Y:S01]  /*1210*/  PRMT R30, R30, 0x7632, R30 ;  /* 0x000076321e1e7816 */ /* 0x000fe2000000001e */
[----:B------:R-:W-:-:S02]  /*1220*/  IMAD.U32 R53, R48, 0x10000, RZ ;  /* 0x0001000030357824 */ /* 0x000fc400078e00ff */
[----:B------:R-:W-:Y:S02]  /*1230*/  FFMA R26, R31, R20, R26 ;  /* 0x000000141f1a7223 */ /* 0x000fe4000000001a */
[----:B------:R-:W-:Y:S01]  /*1240*/  IMAD.U32 R23, R30, 0x10000, RZ ;  /* 0x000100001e177824 */ /* 0x000fe200078e00ff */
[----:B------:R-:W-:-:S03]  /*1250*/  PRMT R50, R50, 0x7632, R50 ;  /* 0x0000763232327816 */ /* 0x000fc60000000032 */
[----:B------:R-:W-:Y:S01]  /*1260*/  FFMA R22, R22, R23, RZ ;  /* 0x0000001716167223 */ /* 0x000fe200000000ff */
[----:B------:R-:W-:Y:S01]  /*1270*/  IMAD.IADD R23, R47, 0x1, R52 ;  /* 0x000000012f177824 */ /* 0x000fe200078e0234 */
[----:B------:R-:W-:Y:S01]  /*1280*/  ISETP.LT.AND P2, PT, R4, 0x80, !P1 ;  /* 0x000000800400780c */ /* 0x000fe20004f41270 */
[----:B------:R-:W-:Y:S02]  /*1290*/  IMAD.U32 R24, R50, 0x10000, RZ ;  /* 0x0001000032187824 */ /* 0x000fe400078e00ff */
[----:B------:R-:W-:-:S05]  /*12a0*/  FSEL R22, R22, RZ, P5 ;  /* 0x000000ff16167208 */ /* 0x000fca0002800000 */
[----:B------:R-:W-:Y:S01]  /*12b0*/  FFMA R24, R53, R24, R22 ;  /* 0x0000001835187223 */ /* 0x000fe20000000016 */
[----:B------:R-:W-:Y:S01]  /*12c0*/  IMAD.WIDE R22, R23, R10, c[0x0][0x160] ;  /* 0x0000580017167625 */ /* 0x000fe200078e020a */
[----:B--2---:R-:W-:Y:S02]  /*12d0*/  SEL R13, R13, RZ, P4 ;  /* 0x000000ff0d0d7207 */ /* 0x004fe40002000000 */
[----:B------:R-:W-:Y:S02]  /*12e0*/  SEL R12, R12, RZ, P4 ;  /* 0x000000ff0c0c7207 */ /* 0x000fe40002000000 */
[----:B---3--:R-:W-:Y:S02]  /*12f0*/  SEL R16, R16, RZ, P4 ;  /* 0x000000ff10107207 */ /* 0x008fe40002000000 */
[----:B------:R-:W-:Y:S01]  /*1300*/  SEL R21, R17, RZ, P4 ;  /* 0x000000ff11157207 */ /* 0x000fe20002000000 */
[----:B------:R-:W-:Y:S01]  /*1310*/  IMAD.U32 R17, R13, 0x10000, RZ ;  /* 0x000100000d117824 */ /* 0x000fe200078e00ff */
[----:B------:R-:W-:Y:S01]  /*1320*/  SEL R48, R15, RZ, P4 ;  /* 0x000000ff0f307207 */ /* 0x000fe20002000000 */
[----:B------:R-:W-:Y:S01]  /*1330*/  IMAD.U32 R31, R16, 0x10000, RZ ;  /* 0x00010000101f7824 */ /* 0x000fe200078e00ff */
[----:B------:R-:W-:Y:S01]  /*1340*/  SEL R20, R14, RZ, P4 ;  /* 0x000000ff0e147207 */ /* 0x000fe20002000000 */
[----:B------:R-:W-:Y:S01]  /*1350*/  IMAD.U32 R14, R12, 0x10000, RZ ;  /* 0x000100000c0e7824 */ /* 0x000fe200078e00ff */
[----:B------:R-:W-:Y:S01]  /*1360*/  PRMT R15, R16, 0x7632, R15 ;  /* 0x00007632100f7816 */ /* 0x000fe2000000000f */
[----:B------:R-:W-:Y:S01]  /*1370*/  IMAD.U32 R30, R21, 0x10000, RZ ;  /* 0x00010000151e7824 */ /* 0x000fe200078e00ff */
[----:B------:R-:W-:-:S02]  /*1380*/  PRMT R13, R13, 0x7632, R13 ;  /* 0x000076320d0d7816 */ /* 0x000fc4000000000d */
[----:B------:R-:W-:Y:S02]  /*1390*/  PRMT R16, R21, 0x7632, R16 ;  /* 0x0000763215107816 */ /* 0x000fe40000000010 */
[----:B------:R-:W-:Y:S01]  /*13a0*/  SEL R18, R18, RZ, P4 ;  /* 0x000000ff12127207 */ /* 0x000fe20002000000 */
[----:B------:R-:W-:Y:S01]  /*13b0*/  FMUL R31, R14, R31 ;  /* 0x0000001f0e1f7220 */ /* 0x000fe20000400000 */
[----:B------:R-:W-:Y:S01]  /*13c0*/  FMUL R30, R17, R30 ;  /* 0x0000001e111e7220 */ /* 0x000fe20000400000 */
[----:B------:R-:W-:Y:S01]  /*13d0*/  SEL R52, R19, RZ, P4 ;  /* 0x000000ff13347207 */ /* 0x000fe20002000000 */
[----:B------:R-:W-:Y:S01]  /*13e0*/  IMAD.U32 R13, R13, 0x10000, RZ ;  /* 0x000100000d0d7824 */ /* 0x000fe200078e00ff */
[----:B------:R-:W-:Y:S01]  /*13f0*/  PRMT R12, R12, 0x7632, R12 ;  /* 0x000076320c0c7816 */ /* 0x000fe2000000000c */
[----:B------:R-:W-:Y:S01]  /*1400*/  IMAD.U32 R16, R16, 0x10000, RZ ;  /* 0x0001000010107824 */ /* 0x000fe200078e00ff */
[----:B------:R-:W-:Y:S02]  /*1410*/  PRMT R14, R20, 0x7632, R14 ;  /* 0x00007632140e7816 */ /* 0x000fe4000000000e */
[----:B------:R-:W-:Y:S01]  /*1420*/  PRMT R17, R18, 0x7632, R17 ;  /* 0x0000763212117816 */ /* 0x000fe20000000011 */
[----:B------:R-:W-:Y:S01]  /*1430*/  FMUL R46, R13, R16 ;  /* 0x000000100d2e7220 */ /* 0x000fe20000400000 */
[----:B------:R-:W-:Y:S01]  /*1440*/  IMAD.U32 R12, R12, 0x10000, RZ ;  /* 0x000100000c0c7824 */ /* 0x000fe200078e00ff */
[----:B------:R-:W-:Y:S01]  /*1450*/  IADD3 R21, R35, 0x80, RZ ;  /* 0x0000008023157810 */ /* 0x000fe20007ffe0ff */
[----:B------:R-:W-:-:S02]  /*1460*/  IMAD.U32 R15, R15, 0x10000, RZ ;  /* 0x000100000f0f7824 */ /* 0x000fc400078e00ff */
[----:B------:R-:W-:Y:S02]  /*1470*/  IMAD.U32 R14, R14, 0x10000, RZ ;  /* 0x000100000e0e7824 */ /* 0x000fe400078e00ff */
[----:B------:R-:W-:Y:S02]  /*1480*/  IMAD.U32 R17, R17, 0x10000, RZ ;  /* 0x0001000011117824 */ /* 0x000fe400078e00ff */
[----:B------:R-:W-:Y:S02]  /*1490*/  IMAD.U32 R16, R48, 0x10000, RZ ;  /* 0x0001000030107824 */ /* 0x000fe400078e00ff */
[----:B------:R-:W-:Y:S02]  /*14a0*/  IMAD.U32 R51, R52, 0x10000, RZ ;  /* 0x0001000034337824 */ /* 0x000fe400078e00ff */
[----:B------:R-:W-:Y:S02]  /*14b0*/  IMAD.U32 R20, R20, 0x10000, RZ ;  /* 0x0001000014147824 */ /* 0x000fe400078e00ff */
[----:B------:R-:W-:Y:S01]  /*14c0*/  IMAD.U32 R49, R18, 0x10000, RZ ;  /* 0x0001000012317824 */ /* 0x000fe200078e00ff */
[----:B------:R-:W-:Y:S01]  /*14d0*/  FMUL R50, R12, R15 ;  /* 0x0000000f0c327220 */ /* 0x000fe20000400000 */
[----:B------:R-:W-:Y:S01]  /*14e0*/  FMUL R47, R14, R17 ;  /* 0x000000110e2f7220 */ /* 0x000fe20000400000 */
[----:B------:R-:W-:Y:S01]  /*14f0*/  FMUL R51, R16, R51 ;  /* 0x0000003310337220 */ /* 0x000fe20000400000 */
[----:B------:R-:W-:Y:S01]  /*1500*/  FMUL R49, R20, R49 ;  /* 0x0000003114317220 */ /* 0x000fe20000400000 */
[----:B------:R-:W-:Y:S01]  /*1510*/  CS2R R12, SRZ ;  /* 0x00000000000c7805 */ /* 0x000fe2000001ff00 */
[----:B------:R-:W-:Y:S01]  /*1520*/  CS2R R14, SRZ ;  /* 0x00000000000e7805 */ /* 0x000fe2000001ff00 */
[----:B------:R-:W-:Y:S01]  /*1530*/  CS2R R16, SRZ ;  /* 0x0000000000107805 */ /* 0x000fe2000001ff00 */
[----:B------:R-:W-:Y:S01]  /*1540*/  CS2R R18, SRZ ;  /* 0x0000000000127805 */ /* 0x000fe2000001ff00 */
[----:B------:R-:W-:-:S03]  /*1550*/  IMAD.WIDE R20, R21, R10, c[0x0][0x170] ;  /* 0x00005c0015147625 */ /* 0x000fc600078e020a */
[----:B------:R0:W2:Y:S04]  /*1560*/  @P2 LDG.E.EL.128 R12, [R22.64] ;  /* 0x00000004160c2981 */ /* 0x0000a8000c2e1d00 */
[----:B------:R1:W3:Y:S01]  /*1570*/  @P2 LDG.E.EL.128 R16, [R20.64] ;  /* 0x0000000414102981 */ /* 0x0002e2000c2e1d00 */
[----:B------:R-:W-:Y:S02]  /*1580*/  PRMT R48, R48, 0x7632, R48 ;  /* 0x0000763230307816 */ /* 0x000fe40000000030 */
[----:B------:R-:W-:-:S03]  /*1590*/  PRMT R52, R52, 0x7632, R52 ;  /* 0x0000763234347816 */ /* 0x000fc60000000034 */
[----:B------:R-:W-:Y:S02]  /*15a0*/  IMAD.U32 R53, R48, 0x10000, RZ ;  /* 0x0001000030357824 */ /* 0x000fe400078e00ff */
[----:B------:R-:W-:-:S04]  /*15b0*/  IMAD.U32 R48, R52, 0x10000, RZ ;  /* 0x0001000034307824 */ /* 0x000fc800078e00ff */
[----:B------:R-:W-:Y:S01]  /*15c0*/  FMUL R48, R53, R48 ;  /* 0x0000003035307220 */ /* 0x000fe20000400000 */
[----:B------:R-:W-:Y:S01]  /*15d0*/  IMAD.SHL.U32 R53, R37, 0x4, RZ ;  /* 0x0000000425357824 */ /* 0x000fe200078e00ff */
[----:B------:R-:W-:-:S04]  /*15e0*/  FSEL R52, R31, RZ, P4 ;  /* 0x000000ff1f347208 */ /* 0x000fc80002000000 */
[----:B------:R-:W-:-:S04]  /*15f0*/  LOP3.LUT R53, R53, 0xfc, RZ, 0xc0, !PT ;  /* 0x000000fc35357812 */ /* 0x000fc800078ec0ff */
[--C-:B------:R-:W-:Y:S02]  /*1600*/  PRMT R31, R53, 0x6540, R36.reuse ;  /* 0x00006540351f7816 */ /* 0x100fe40000000024 */
[----:B0-----:R-:W-:Y:S02]  /*1610*/  SHF.R.S32.HI R22, RZ, 0x17, R36 ;  /* 0x00000017ff167819 */ /* 0x001fe40000011424 */
[----:B-1----:R-:W-:Y:S02]  /*1620*/  SHF.R.S32.HI R20, RZ, 0x1f, R31 ;  /* 0x0000001fff147819 */ /* 0x002fe4000001141f */
[----:B------:R-:W-:Y:S02]  /*1630*/  SGXT R22, R22, 0x1 ;  /* 0x000000011616781a */ /* 0x000fe40000000200 */
[-C--:B------:R-:W-:Y:S02]  /*1640*/  LEA.HI R20, R20, R31.reuse, RZ, 0xa ;  /* 0x0000001f14147211 */ /* 0x080fe400078f50ff */
[----:B------:R-:W-:-:S02]  /*1650*/  LEA.HI R22, R22, R31, RZ, 0xc ;  /* 0x0000001f16167211 */ /* 0x000fc400078f60ff */
[----:B------:R-:W-:Y:S02]  /*1660*/  LOP3.LUT R21, R20, 0xfffffc00, RZ, 0xc0, !PT ;  /* 0xfffffc0014157812 */ /* 0x000fe400078ec0ff */
[----:B------:R-:W-:Y:S02]  /*1670*/  FSEL R30, R30, RZ, P4 ;  /* 0x000000ff1e1e7208 */ /* 0x000fe40002000000 */
[----:B------:R-:W-:Y:S02]  /*1680*/  SHF.R.S32.HI R20, RZ, 0xa, R20 ;  /* 0x0000000aff147819 */ /* 0x000fe40000011414 */
[----:B------:R-:W-:Y:S01]  /*1690*/  SHF.R.U32.HI R37, RZ, 0x6, R37 ;  /* 0x00000006ff257819 */ /* 0x000fe20000011625 */
[----:B------:R-:W-:Y:S01]  /*16a0*/  IMAD.SHL.U32 R22, R22, 0x40, RZ ;  /* 0x0000004016167824 */ /* 0x000fe200078e00ff */
[----:B------:R-:W-:Y:S01]  /*16b0*/  LOP3.LUT R20, R20, 0x80000003, RZ, 0xc0, !PT ;  /* 0x8000000314147812 */ /* 0x000fe200078ec0ff */
[----:B------:R-:W-:Y:S01]  /*16c0*/  FADD R41, R41, R30 ;  /* 0x0000001e29297221 */ /* 0x000fe20000000000 */
[----:B------:R-:W-:-:S02]  /*16d0*/  SGXT.U32 R30, R37, 0x2 ;  /* 0x00000002251e781a */ /* 0x000fc40000000000 */
[----:B------:R-:W-:Y:S02]  /*16e0*/  LOP3.LUT R22, R22, 0xfffc0000, RZ, 0xc0, !PT ;  /* 0xfffc000016167812 */ /* 0x000fe400078ec0ff */
[----:B------:R-:W-:Y:S01]  /*16f0*/  ISETP.NE.AND P3, PT, R20, 0x2, PT ;  /* 0x000000021400780c */ /* 0x000fe20003f65270 */
[----:B------:R-:W-:Y:S01]  /*1700*/  FADD R36, R39, R52 ;  /* 0x0000003427247221 */ /* 0x000fe20000000000 */
[----:B------:R-:W-:Y:S02]  /*1710*/  LOP3.LUT R20, R33, R30, RZ, 0xfc, !PT ;  /* 0x0000001e21147212 */ /* 0x000fe400078efcff */
[----:B------:R-:W-:Y:S02]  /*1720*/  FSEL R39, R49, RZ, P4 ;  /* 0x000000ff31277208 */ /* 0x000fe40002000000 */
[----:B------:R-:W-:Y:S02]  /*1730*/  IADD3 R31, R22, R31, -R21 ;  /* 0x0000001f161f7210 */ /* 0x000fe40007ffe815 */
[----:B------:R-:W-:-:S02]  /*1740*/  ISETP.LT.AND P5, PT, R20, 0x100, !P3 ;  /* 0x000001001400780c */ /* 0x000fc40005fa1270 */
[----:B------:R-:W-:Y:S02]  /*1750*/  FSEL R22, R51, RZ, P4 ;  /* 0x000000ff33167208 */ /* 0x000fe40002000000 */
[----:B------:R-:W-:Y:S01]  /*1760*/  FSEL R21, R50, RZ, P4 ;  /* 0x000000ff32157208 */ /* 0x000fe20002000000 */
[----:B------:R-:W-:Y:S01]  /*1770*/  FADD R39, R44, R39 ;  /* 0x000000272c277221 */ /* 0x000fe20000000000 */
[----:B------:R-:W-:Y:S02]  /*1780*/  IMAD.MOV.U32 R51, RZ, RZ, 0x4 ;  /* 0x00000004ff337424 */ /* 0x000fe400078e00ff */
[----:B------:R-:W-:Y:S01]  /*1790*/  IMAD R44, R20, 0x400, R31 ;  /* 0x00000400142c7824 */ /* 0x000fe200078e021f */
[----:B------:R-:W-:Y:S01]  /*17a0*/  FADD R37, R45, R22 ;  /* 0x000000162d257221 */ /* 0x000fe20000000000 */
[----:B------:R-:W-:Y:S01]  /*17b0*/  FADD R42, R42, R21 ;  /* 0x000000152a2a7221 */ /* 0x000fe20000000000 */
[----:B------:R-:W-:Y:S01]  /*17c0*/  CS2R R22, SRZ ;  /* 0x0000000000167805 */ /* 0x000fe2000001ff00 */
[----:B------:R-:W-:Y:S01]  /*17d0*/  CS2R R20, SRZ ;  /* 0x0000000000147805 */ /* 0x000fe2000001ff00 */
[----:B------:R-:W-:Y:S01]  /*17e0*/  FSEL R49, R46, RZ, P4 ;  /* 0x000000ff2e317208 */ /* 0x000fe20002000000 */
[----:B------:R-:W-:Y:S01]  /*17f0*/  IMAD.WIDE R44, R44, R51, c[0x0][0x178] ;  /* 0x00005e002c2c7625 */ /* 0x000fe200078e0233 */
[----:B------:R-:W-:-:S04]  /*1800*/  FSEL R47, R47, RZ, P4 ;  /* 0x000000ff2f2f7208 */ /* 0x000fc80002000000 */
[----:B------:R0:W4:Y:S01]  /*1810*/  @P5 LDG.E.EL.128 R20, [R44.64] ;  /* 0x000000042c145981 */ /* 0x000122000c2e1d00 */
[----:B------:R-:W-:Y:S01]  /*1820*/  FADD R38, R38, R47 ;  /* 0x0000002f26267221 */ /* 0x000fe20000000000 */
[----:B------:R-:W-:-:S05]  /*1830*/  FSEL R48, R48, RZ, P4 ;  /* 0x000000ff30307208 */ /* 0x000fca0002000000 */
[----:B------:R-:W-:Y:S01]  /*1840*/  FADD R43, R43, R48 ;  /* 0x000000302b2b7221 */ /* 0x000fe20000000000 */
[----:B------:R-:W-:Y:S01]  /*1850*/  FADD R40, R40, R49 ;  /* 0x0000003128287221 */ /* 0x000fe20000000000 */
[----:B--2---:R-:W-:Y:S02]  /*1860*/  SEL R46, R12, RZ, P2 ;  /* 0x000000ff0c2e7207 */ /* 0x004fe40001000000 */
[----:B------:R-:W-:Y:S02]  /*1870*/  SEL R13, R13, RZ, P2 ;  /* 0x000000ff0d0d7207 */ /* 0x000fe40001000000 */
[----:B---3--:R-:W-:Y:S02]  /*1880*/  SEL R16, R16, RZ, P2 ;  /* 0x000000ff10107207 */ /* 0x008fe40001000000 */
[----:B------:R-:W-:Y:S01]  /*1890*/  SEL R17, R17, RZ, P2 ;  /* 0x000000ff11117207 */ /* 0x000fe20001000000 */
[C---:B------:R-:W-:Y:S01]  /*18a0*/  IMAD.U32 R47, R46.reuse, 0x10000, RZ ;  /* 0x000100002e2f7824 */ /* 0x040fe200078e00ff */
[----:B------:R-:W-:Y:S01]  /*18b0*/  PRMT R46, R46, 0x7632, R46 ;  /* 0x000076322e2e7816 */ /* 0x000fe2000000002e */
[C---:B------:R-:W-:Y:S01]  /*18c0*/  IMAD.U32 R12, R16.reuse, 0x10000, RZ ;  /* 0x00010000100c7824 */ /* 0x040fe200078e00ff */
[----:B------:R-:W-:Y:S01]  /*18d0*/  PRMT R16, R16, 0x7632, R16 ;  /* 0x0000763210107816 */ /* 0x000fe20000000010 */
[----:B0-----:R-:W-:-:S02]  /*18e0*/  IMAD.U32 R45, R13, 0x10000, RZ ;  /* 0x000100000d2d7824 */ /* 0x001fc400078e00ff */
[----:B------:R-:W-:Y:S01]  /*18f0*/  IMAD.U32 R52, R17, 0x10000, RZ ;  /* 0x0001000011347824 */ /* 0x000fe200078e00ff */
[----:B------:R-:W-:Y:S01]  /*1900*/  PRMT R13, R13, 0x7632, R13 ;  /* 0x000076320d0d7816 */ /* 0x000fe2000000000d */
[----:B------:R-:W-:Y:S02]  /*1910*/  IMAD.U32 R16, R16, 0x10000, RZ ;  /* 0x0001000010107824 */ /* 0x000fe400078e00ff */
[----:B------:R-:W-:Y:S01]  /*1920*/  FMUL R52, R45, R52 ;  /* 0x000000342d347220 */ /* 0x000fe20000400000 */
[----:B------:R-:W-:Y:S01]  /*1930*/  IMAD.U32 R45, R46, 0x10000, RZ ;  /* 0x000100002e2d7824 */ /* 0x000fe200078e00ff */
[----:B------:R-:W-:Y:S02]  /*1940*/  SEL R14, R14, RZ, P2 ;  /* 0x000000ff0e0e7207 */ /* 0x000fe40001000000 */
[----:B------:R-:W-:Y:S01]  /*1950*/  SEL R18, R18, RZ, P2 ;  /* 0x000000ff12127207 */ /* 0x000fe20001000000 */
[----:B------:R-:W-:Y:S01]  /*1960*/  FMUL R44, R45, R16 ;  /* 0x000000102d2c7220 */ /* 0x000fe20000400000 */
[----:B------:R-:W-:Y:S01]  /*1970*/  FMUL R12, R47, R12 ;  /* 0x0000000c2f0c7220 */ /* 0x000fe20000400000 */
[----:B------:R-:W-:Y:S01]  /*1980*/  IMAD.U32 R16, R13, 0x10000, RZ ;  /* 0x000100000d107824 */ /* 0x000fe200078e00ff */
[----:B------:R-:W-:Y:S01]  /*1990*/  SEL R15, R15, RZ, P2 ;  /* 0x000000ff0f0f7207 */ /* 0x000fe20001000000 */
[----:B------:R-:W-:Y:S01]  /*19a0*/  IMAD.U32 R13, R14, 0x10000, RZ ;  /* 0x000100000e0d7824 */ /* 0x000fe200078e00ff */
[----:B------:R-:W-:Y:S01]  /*19b0*/  SEL R19, R19, RZ, P2 ;  /* 0x000000ff13137207 */ /* 0x000fe20001000000 */
[----:B------:R-:W-:Y:S01]  /*19c0*/  IMAD.U32 R48, R18, 0x10000, RZ ;  /* 0x0001000012307824 */ /* 0x000fe200078e00ff */
[----:B------:R-:W-:-:S02]  /*19d0*/  PRMT R17, R17, 0x7632, R17 ;  /* 0x0000763211117816 */ /* 0x000fc40000000011 */
[----:B------:R-:W-:Y:S01]  /*19e0*/  FSEL R50, R12, RZ, P2 ;  /* 0x000000ff0c327208 */ /* 0x000fe20001000000 */
[----:B------:R-:W-:Y:S01]  /*19f0*/  FMUL R48, R13, R48 ;  /* 0x000000300d307220 */ /* 0x000fe20000400000 */
[----:B------:R-:W-:Y:S01]  /*1a00*/  IMAD.U32 R13, R15, 0x10000, RZ ;  /* 0x000100000f0d7824 */ /* 0x000fe200078e00ff */
[----:B------:R-:W-:Y:S01]  /*1a10*/  PRMT R14, R14, 0x7632, R14 ;  /* 0x000076320e0e7816 */ /* 0x000fe2000000000e */
[----:B------:R-:W-:Y:S01]  /*1a20*/  IMAD.U32 R46, R19, 0x10000, RZ ;  /* 0x00010000132e7824 */ /* 0x000fe200078e00ff */
[----:B------:R-:W-:Y:S02]  /*1a30*/  LOP3.LUT R12, R33, 0x4, R30, 0xfe, !PT ;  /* 0x00000004210c7812 */ /* 0x000fe400078efe1e */
[----:B------:R-:W-:Y:S02]  /*1a40*/  PRMT R15, R15, 0x7632, R15 ;  /* 0x000076320f0f7816 */ /* 0x000fe4000000000f */
[----:B------:R-:W-:Y:S01]  /*1a50*/  PRMT R19, R19, 0x7632, R19 ;  /* 0x0000763213137816 */ /* 0x000fe20000000013 */
[----:B------:R-:W-:Y:S01]  /*1a60*/  IMAD.U32 R17, R17, 0x10000, RZ ;  /* 0x0001000011117824 */ /* 0x000fe200078e00ff */
[----:B------:R-:W-:Y:S01]  /*1a70*/  ISETP.LT.AND P4, PT, R12, 0x100, !P3 ;  /* 0x000001000c00780c */ /* 0x000fe20005f81270 */
[----:B------:R-:W-:-:S02]  /*1a80*/  IMAD.U32 R47, R14, 0x10000, RZ ;  /* 0x000100000e2f7824 */ /* 0x000fc400078e00ff */
[----:B------:R-:W-:Y:S01]  /*1a90*/  IMAD.U32 R14, R15, 0x10000, RZ ;  /* 0x000100000f0e7824 */ /* 0x000fe200078e00ff */
[----:B------:R-:W-:Y:S01]  /*1aa0*/  FMUL R45, R16, R17 ;  /* 0x00000011102d7220 */ /* 0x000fe20000400000 */
[----:B------:R-:W-:Y:S02]  /*1ab0*/  IMAD.U32 R19, R19, 0x10000, RZ ;  /* 0x0001000013137824 */ /* 0x000fe400078e00ff */
[----:B------:R-:W-:Y:S01]  /*1ac0*/  IMAD R16, R12, 0x400, R31 ;  /* 0x000004000c107824 */ /* 0x000fe200078e021f */
[----:B------:R-:W-:Y:S01]  /*1ad0*/  FMUL R46, R13, R46 ;  /* 0x0000002e0d2e7220 */ /* 0x000fe20000400000 */
[----:B------:R-:W-:Y:S01]  /*1ae0*/  FMUL R49, R14, R19 ;  /* 0x000000130e317220 */ /* 0x000fe20000400000 */
[----:B------:R-:W-:Y:S01]  /*1af0*/  CS2R R12, SRZ ;  /* 0x00000000000c7805 */ /* 0x000fe2000001ff00 */
[----:B------:R-:W-:Y:S01]  /*1b00*/  CS2R R14, SRZ ;  /* 0x00000000000e7805 */ /* 0x000fe2000001ff00 */
[----:B------:R-:W-:-:S05]  /*1b10*/  IMAD.WIDE R16, R16, R51, c[0x0][0x178] ;  /* 0x00005e0010107625 */ /* 0x000fca00078e0233 */
[----:B------:R0:W2:Y:S01]  /*1b20*/  @P4 LDG.E.EL.128 R12, [R16.64] ;  /* 0x00000004100c4981 */ /* 0x0000a2000c2e1d00 */
[----:B------:R-:W-:-:S05]  /*1b30*/  PRMT R18, R18, 0x7632, R18 ;  /* 0x0000763212127816 */ /* 0x000fca0000000012 */
[----:B------:R-:W-:Y:S02]  /*1b40*/  IMAD.U32 R18, R18, 0x10000, RZ ;  /* 0x0001000012127824 */ /* 0x000fe400078e00ff */
[----:B------:R-:W-:Y:S02]  /*1b50*/  IMAD R53, R53, 0x11, RZ ;  /* 0x0000001135357824 */ /* 0x000fe400078e02ff */
[----:B------:R-:W-:Y:S01]  /*1b60*/  FMUL R47, R47, R18 ;  /* 0x000000122f2f7220 */ /* 0x000fe20000400000 */
[----:B------:R-:W-:Y:S01]  /*1b70*/  LOP3.LUT R18, R33, 0x8, R30, 0xfe, !PT ;  /* 0x0000000821127812 */ /* 0x000fe200078efe1e */
[----:B------:R-:W-:Y:S01]  /*1b80*/  FADD R50, R29, R50 ;  /* 0x000000321d327221 */ /* 0x000fe20000000000 */
[----:B------:R-:W-:Y:S02]  /*1b90*/  LOP3.LUT R54, R53, R30, RZ, 0xfc, !PT ;  /* 0x0000001e35367212 */ /* 0x000fe400078efcff */
[----:B----4-:R-:W-:Y:S02]  /*1ba0*/  SEL R20, R20, RZ, P5 ;  /* 0x000000ff14147207 */ /* 0x010fe40002800000 */
[----:B------:R-:W-:-:S02]  /*1bb0*/  SEL R21, R21, RZ, P5 ;  /* 0x000000ff15157207 */ /* 0x000fc40002800000 */
[----:B------:R-:W-:Y:S02]  /*1bc0*/  FSEL R19, R20, RZ, !P3 ;  /* 0x000000ff14137208 */ /* 0x000fe40005800000 */
[----:B------:R-:W-:Y:S02]  /*1bd0*/  SEL R22, R22, RZ, P5 ;  /* 0x000000ff16167207 */ /* 0x000fe40002800000 */
[----:B------:R-:W-:Y:S02]  /*1be0*/  SEL R29, R23, RZ, P5 ;  /* 0x000000ff171d7207 */ /* 0x000fe40002800000 */
[----:B------:R-:W-:Y:S02]  /*1bf0*/  LOP3.LUT R20, R33, 0xc, R30, 0xfe, !PT ;  /* 0x0000000c21147812 */ /* 0x000fe400078efe1e */
[C---:B------:R-:W-:Y:S02]  /*1c00*/  ISETP.LT.AND P5, PT, R18.reuse, 0x100, !P3 ;  /* 0x000001001200780c */ /* 0x040fe40005fa1270 */
[----:B------:R-:W-:Y:S01]  /*1c10*/  FSEL R21, R21, RZ, !P3 ;  /* 0x000000ff15157208 */ /* 0x000fe20005800000 */
[--C-:B------:R-:W-:Y:S01]  /*1c20*/  IMAD R56, R18, 0x400, R31.reuse ;  /* 0x0000040012387824 */ /* 0x100fe200078e021f */
[----:B------:R-:W-:Y:S01]  /*1c30*/  FSEL R23, R22, RZ, !P3 ;  /* 0x000000ff16177208 */ /* 0x000fe20005800000 */
[C---:B------:R-:W-:Y:S01]  /*1c40*/  IMAD R22, R20.reuse, 0x400, R31 ;  /* 0x0000040014167824 */ /* 0x040fe200078e021f */
[----:B------:R-:W-:Y:S01]  /*1c50*/  FSEL R29, R29, RZ, !P3 ;  /* 0x000000ff1d1d7208 */ /* 0x000fe20005800000 */
[----:B------:R1:W-:Y:S01]  /*1c60*/  STS [R54.X4], R19 ;  /* 0x0000001336007388 */ /* 0x0003e20000004800 */
[----:B------:R-:W-:Y:S01]  /*1c70*/  ISETP.LT.AND P6, PT, R20, 0x100, !P3 ;  /* 0x000001001400780c */ /* 0x000fe20005fc1270 */
[----:B0-----:R-:W-:-:S02]  /*1c80*/  CS2R R16, SRZ ;  /* 0x0000000000107805 */ /* 0x001fc4000001ff00 */
[----:B------:R0:W-:Y:S01]  /*1c90*/  STS [R54.X4+0x44], R21 ;  /* 0x0000441536007388 */ /* 0x0001e20000004800 */
[----:B-1----:R-:W-:-:S03]  /*1ca0*/  CS2R R18, SRZ ;  /* 0x0000000000127805 */ /* 0x002fc6000001ff00 */
[----:B------:R1:W-:Y:S01]  /*1cb0*/  STS [R54.X4+0xcc], R29 ;  /* 0x0000cc1d36007388 */ /* 0x0003e20000004800 */
[----:B0-----:R-:W-:-:S03]  /*1cc0*/  IMAD.WIDE R20, R56, R51, c[0x0][0x178] ;  /* 0x00005e0038147625 */ /* 0x001fc600078e0233 */
[----:B------:R0:W-:Y:S04]  /*1cd0*/  STS [R54.X4+0x88], R23 ;  /* 0x0000881736007388 */ /* 0x0001e80000004800 */
[----:B------:R3:W4:Y:S02]  /*1ce0*/  @P5 LDG.E.EL.128 R16, [R20.64] ;  /* 0x0000000414105981 */ /* 0x000724000c2e1d00 */
[----:B---3--:R-:W-:Y:S01]  /*1cf0*/  CS2R R20, SRZ ;  /* 0x0000000000147805 */ /* 0x008fe2000001ff00 */
[----:B--2---:R-:W-:Y:S02]  /*1d00*/  SEL R12, R12, RZ, P4 ;  /* 0x000000ff0c0c7207 */ /* 0x004fe40002000000 */
[----:B------:R-:W-:Y:S02]  /*1d10*/  SEL R13, R13, RZ, P4 ;  /* 0x000000ff0d0d7207 */ /* 0x000fe40002000000 */
[----:B------:R-:W-:-:S02]  /*1d20*/  FSEL R31, R12, RZ, !P3 ;  /* 0x000000ff0c1f7208 */ /* 0x000fc40005800000 */
[----:B------:R-:W-:Y:S02]  /*1d30*/  LOP3.LUT R12, R30, 0x4, RZ, 0xfc, !PT ;  /* 0x000000041e0c7812 */ /* 0x000fe400078efcff */
[----:B-1----:R-:W-:Y:S02]  /*1d40*/  SEL R29, R14, RZ, P4 ;  /* 0x000000ff0e1d7207 */ /* 0x002fe40002000000 */
[----:B------:R-:W-:Y:S01]  /*1d50*/  FSEL R14, R13, RZ, !P3 ;  /* 0x000000ff0d0e7208 */ /* 0x000fe20005800000 */
[----:B------:R-:W-:Y:S02]  /*1d60*/  IMAD.IADD R56, R12, 0x1, R53 ;  /* 0x000000010c387824 */ /* 0x000fe400078e0235 */
[----:B------:R-:W-:Y:S02]  /*1d70*/  IMAD.WIDE R12, R22, R51, c[0x0][0x178] ;  /* 0x00005e00160c7625 */ /* 0x000fe400078e0233 */
[----:B0-----:R-:W-:-:S06]  /*1d80*/  CS2R R22, SRZ ;  /* 0x0000000000167805 */ /* 0x001fcc000001ff00 */
[----:B------:R0:W2:Y:S01]  /*1d90*/  @P6 LDG.E.EL.128 R20, [R12.64] ;  /* 0x000000040c146981 */ /* 0x0000a2000c2e1d00 */
[----:B------:R-:W-:Y:S02]  /*1da0*/  FSEL R29, R29, RZ, !P3 ;  /* 0x000000ff1d1d7208 */ /* 0x000fe40005800000 */
[----:B------:R-:W-:Y:S02]  /*1db0*/  SEL R15, R15, RZ, P4 ;  /* 0x000000ff0f0f7207 */ /* 0x000fe40002000000 */
[----:B------:R-:W-:Y:S01]  /*1dc0*/  FSEL R33, R52, RZ, P2 ;  /* 0x000000ff34217208 */ /* 0x000fe20001000000 */
[----:B------:R1:W-:Y:S01]  /*1dd0*/  STS [R54.X4+0x10], R31 ;  /* 0x0000101f36007388 */ /* 0x0003e20000004800 */
[----:B------:R-:W-:-:S03]  /*1de0*/  FSEL R15, R15, RZ, !P3 ;  /* 0x000000ff0f0f7208 */ /* 0x000fc60005800000 */
[----:B------:R3:W-:Y:S01]  /*1df0*/  STS [R56.X4+0x88], R29 ;  /* 0x0000881d38007388 */ /* 0x0007e20000004800 */
[----:B------:R-:W-:Y:S01]  /*1e00*/  FADD R33, R28, R33 ;  /* 0x000000211c217221 */ /* 0x000fe20000000000 */
[----:B------:R-:W-:Y:S01]  /*1e10*/  LOP3.LUT R28, R30, 0x8, RZ, 0xfc, !PT ;  /* 0x000000081e1c7812 */ /* 0x000fe200078efcff */
[C-C-:B-1----:R-:W-:Y:S01]  /*1e20*/  IMAD.IADD R31, R2.reuse, 0x1, R9.reuse ;  /* 0x00000001021f7824 */ /* 0x142fe200078e0209 */
[----:B---3--:R-:W-:Y:S01]  /*1e30*/  IADD3 R29, R2, 0x40000, R9 ;  /* 0x00040000021d7810 */ /* 0x008fe20007ffe009 */
[----:B------:R1:W-:Y:S02]  /*1e40*/  STS [R56.X4+0xcc], R15 ;  /* 0x0000cc0f38007388 */ /* 0x0003e40000004800 */
[----:B------:R-:W-:Y:S01]  /*1e50*/  IMAD.IADD R28, R28, 0x1, R53 ;  /* 0x000000011c1c7824 */ /* 0x000fe200078e0235 */
[----:B------:R-:W-:Y:S01]  /*1e60*/  LOP3.LUT R30, R30, 0xc, RZ, 0xfc, !PT ;  /* 0x0000000c1e1e7812 */ /* 0x000fe200078efcff */
[----:B------:R-:W-:Y:S01]  /*1e70*/  STS [R56.X4+0x44], R14 ;  /* 0x0000440e38007388 */ /* 0x000fe20000004800 */
[----:B----4-:R-:W-:-:S02]  /*1e80*/  SEL R16, R16, RZ, P5 ;  /* 0x000000ff10107207 */ /* 0x010fc40002800000 */
[----:B------:R-:W-:Y:S02]  /*1e90*/  SEL R17, R17, RZ, P5 ;  /* 0x000000ff11117207 */ /* 0x000fe40002800000 */
[----:B------:R-:W-:Y:S02]  /*1ea0*/  SEL R18, R18, RZ, P5 ;  /* 0x000000ff12127207 */ /* 0x000fe40002800000 */
[----:B------:R-:W-:Y:S02]  /*1eb0*/  SEL R9, R19, RZ, P5 ;  /* 0x000000ff13097207 */ /* 0x000fe40002800000 */
[----:B------:R-:W-:Y:S02]  /*1ec0*/  ISETP.GT.AND P5, PT, R0, 0x2, PT ;  /* 0x000000020000780c */ /* 0x000fe40003fa4270 */
[----:B0-----:R-:W-:Y:S02]  /*1ed0*/  FSEL R13, R16, RZ, !P3 ;  /* 0x000000ff100d7208 */ /* 0x001fe40005800000 */
[----:B-1----:R-:W-:-:S02]  /*1ee0*/  FSEL R15, R17, RZ, !P3 ;  /* 0x000000ff110f7208 */ /* 0x002fc40005800000 */
[----:B------:R-:W-:Y:S02]  /*1ef0*/  FSEL R17, R18, RZ, !P3 ;  /* 0x000000ff12117208 */ /* 0x000fe40005800000 */
[----:B------:R-:W-:Y:S01]  /*1f00*/  FSEL R9, R9, RZ, !P3 ;  /* 0x000000ff09097208 */ /* 0x000fe20005800000 */
[----:B------:R0:W-:Y:S01]  /*1f10*/  STS [R54.X4+0x20], R13 ;  /* 0x0000200d36007388 */ /* 0x0001e20000004800 */
[----:B------:R-:W-:-:S03]  /*1f20*/  IMAD.IADD R53, R30, 0x1, R53 ;  /* 0x000000011e357824 */ /* 0x000fc600078e0235 */
[----:B------:R1:W-:Y:S01]  /*1f30*/  STS [R28.X4+0x44], R15 ;  /* 0x0000440f1c007388 */ /* 0x0003e20000004800 */
[----:B------:R-:W-:-:S03]  /*1f40*/  IMAD.WIDE R30, R31, R10, c[0x0][0x180] ;  /* 0x000060001f1e7625 */ /* 0x000fc600078e020a */
[----:B------:R3:W-:Y:S01]  /*1f50*/  STS [R28.X4+0x88], R17 ;  /* 0x000088111c007388 */ /* 0x0007e20000004800 */
[----:B0-----:R-:W-:-:S03]  /*1f60*/  CS2R R12, SRZ ;  /* 0x00000000000c7805 */ /* 0x001fc6000001ff00 */
[----:B------:R0:W-:Y:S01]  /*1f70*/  STS [R28.X4+0xcc], R9 ;  /* 0x0000cc091c007388 */ /* 0x0001e20000004800 */
[----:B-1----:R-:W-:Y:S01]  /*1f80*/  CS2R R14, SRZ ;  /* 0x00000000000e7805 */ /* 0x002fe2000001ff00 */
[----:B---3--:R-:W-:Y:S01]  /*1f90*/  CS2R R16, SRZ ;  /* 0x0000000000107805 */ /* 0x008fe2000001ff00 */
[----:B0-----:R-:W-:Y:S01]  /*1fa0*/  IMAD.WIDE R28, R29, R10, c[0x0][0x180] ;  /* 0x000060001d1c7625 */ /* 0x001fe200078e020a */
[----:B------:R-:W-:Y:S02]  /*1fb0*/  IADD3 R9, R8, 0x40000, R35 ;  /* 0x0004000008097810 */ /* 0x000fe40007ffe023 */
[----:B--2---:R-:W-:Y:S02]  /*1fc0*/  SEL R20, R20, RZ, P6 ;  /* 0x000000ff14147207 */ /* 0x004fe40003000000 */
[----:B------:R-:W-:Y:S02]  /*1fd0*/  SEL R21, R21, RZ, P6 ;  /* 0x000000ff15157207 */ /* 0x000fe40003000000 */
[----:B------:R-:W-:-:S02]  /*1fe0*/  SEL R22, R22, RZ, P6 ;  /* 0x000000ff16167207 */ /* 0x000fc40003000000 */
[----:B------:R-:W-:Y:S02]  /*1ff0*/  SEL R23, R23, RZ, P6 ;  /* 0x000000ff17177207 */ /* 0x000fe40003000000 */
[----:B------:R-:W-:Y:S02]  /*2000*/  ISETP.LT.AND P6, PT, R4, 0x100, P5 ;  /* 0x000001000400780c */ /* 0x000fe40002fc1270 */
[----:B------:R-:W-:Y:S02]  /*2010*/  FSEL R19, R20, RZ, !P3 ;  /* 0x000000ff14137208 */ /* 0x000fe40005800000 */
[----:B------:R-:W-:Y:S02]  /*2020*/  FSEL R2, R21, RZ, !P3 ;  /* 0x000000ff15027208 */ /* 0x000fe40005800000 */
[----:B------:R-:W-:Y:S01]  /*2030*/  FSEL R22, R22, RZ, !P3 ;  /* 0x000000ff16167208 */ /* 0x000fe20005800000 */
[----:B------:R0:W-:Y:S01]  /*2040*/  STS [R54.X4+0x30], R19 ;  /* 0x0000301336007388 */ /* 0x0001e20000004800 */
[----:B------:R-:W-:-:S03]  /*2050*/  FSEL R20, R23, RZ, !P3 ;  /* 0x000000ff17147208 */ /* 0x000fc60005800000 */
[----:B------:R-:W-:Y:S01]  /*2060*/  STS [R53.X4+0x44], R2 ;  /* 0x0000440235007388 */ /* 0x000fe20000004800 */
[----:B0-----:R-:W-:-:S03]  /*2070*/  CS2R R18, SRZ ;  /* 0x0000000000127805 */ /* 0x001fc6000001ff00 */
[----:B------:R-:W-:Y:S04]  /*2080*/  STS [R53.X4+0x88], R22 ;  /* 0x0000881635007388 */ /* 0x000fe80000004800 */
[----:B------:R-:W-:Y:S04]  /*2090*/  STS [R53.X4+0xcc], R20 ;  /* 0x0000cc1435007388 */ /* 0x000fe80000004800 */
[----:B------:R-:W-:Y:S06]  /*20a0*/  BAR.SYNC 0x0 ;  /* 0x0000000000007b1d */ /* 0x000fec0000000000 */
[----:B------:R0:W2:Y:S04]  /*20b0*/  @P6 LDG.E.EL.128 R12, [R30.64] ;  /* 0x000000041e0c6981 */ /* 0x0000a8000c2e1d00 */
[----:B------:R1:W3:Y:S01]  /*20c0*/  @P6 LDG.E.EL.128 R16, [R28.64] ;  /* 0x000000041c106981 */ /* 0x0002e2000c2e1d00 */
[----:B------:R-:W-:-:S04]  /*20d0*/  ISETP.GT.AND P3, PT, R7, 0x2, PT ;  /* 0x000000020700780c */ /* 0x000fc80003f64270 */
[----:B------:R-:W-:Y:S01]  /*20e0*/  ISETP.LT.AND P4, PT, R4, 0x100, P3 ;  /* 0x000001000400780c */ /* 0x000fe20001f81270 */
[----:B------:R-:W-:Y:S01]  /*20f0*/  IMAD.IADD R53, R8, 0x1, R35 ;  /* 0x0000000108357824 */ /* 0x000fe200078e0223 */
[----:B------:R-:W-:Y:S01]  /*2100*/  CS2R R20, SRZ ;  /* 0x0000000000147805 */ /* 0x000fe2000001ff00 */
[----:B------:R-:W-:Y:S01]  /*2110*/  CS2R R22, SRZ ;  /* 0x0000000000167805 */ /* 0x000fe2000001ff00 */
[----:B0-----:R-:W-:Y:S01]  /*2120*/  CS2R R30, SRZ ;  /* 0x00000000001e7805 */ /* 0x001fe2000001ff00 */
[----:B------:R-:W-:Y:S01]  /*2130*/  IMAD.WIDE R52, R53, R10, c[0x0][0x180] ;  /* 0x0000600035347625 */ /* 0x000fe200078e020a */
[----:B-1----:R-:W-:-:S03]  /*2140*/  CS2R R28, SRZ ;  /* 0x00000000001c7805 */ /* 0x002fc6000001ff00 */
[----:B------:R-:W-:-:S04]  /*2150*/  IMAD.WIDE R8, R9, R10, c[0x0][0x180] ;  /* 0x0000600009087625 */ /* 0x000fc800078e020a */
[----:B------:R-:W4:Y:S04]  /*2160*/  @P4 LDG.E.EL.128 R20, [R52.64] ;  /* 0x0000000434144981 */ /* 0x000f28000c2e1d00 */
[----:B------:R0:W5:Y:S01]  /*2170*/  @P4 LDG.E.EL.128 R28, [R8.64] ;  /* 0x00000004081c4981 */ /* 0x000162000c2e1d00 */
[----:B------:R-:W-:Y:S01]  /*2180*/  IMAD R5, R5, 0x11, R6 ;  /* 0x0000001105057824 */ /* 0x000fe200078e0206 */
[----:B------:R-:W-:Y:S01]  /*2190*/  FADD R36, RZ, R36 ;  /* 0x00000024ff247221 */ /* 0x000fe20000000000 */
[--C-:B------:R-:W-:Y:S01]  /*21a0*/  IMAD R3, R3, 0x100, R4.reuse ;  /* 0x0000010003037824 */ /* 0x100fe200078e0204 */
[----:B------:R-:W-:Y:S01]  /*21b0*/  FADD R39, RZ, R39 ;  /* 0x00000027ff277221 */ /* 0x000fe20000000000 */
[----:B------:R-:W-:Y:S01]  /*21c0*/  IMAD R11, R11, 0x100, R4 ;  /* 0x000001000b0b7824 */ /* 0x000fe200078e0204 */
[----:B------:R-:W-:Y:S01]  /*21d0*/  FADD R41, RZ, R41 ;  /* 0x00000029ff297221 */ /* 0x000fe20000000000 */
[----:B------:R-:W-:-:S02]  /*21e0*/  FSEL R48, R48, RZ, P2 ;  /* 0x000000ff30307208 */ /* 0x000fc40001000000 */
[----:B------:R-:W-:Y:S02]  /*21f0*/  FSEL R47, R47, RZ, P2 ;  /* 0x000000ff2f2f7208 */ /* 0x000fe40001000000 */
[----:B------:R-:W-:Y:S02]  /*2200*/  FSEL R46, R46, RZ, P2 ;  /* 0x000000ff2e2e7208 */ /* 0x000fe40001000000 */
[----:B------:R-:W-:Y:S02]  /*2210*/  FSEL R45, R45, RZ, P2 ;  /* 0x000000ff2d2d7208 */ /* 0x000fe40001000000 */
[----:B------:R-:W-:Y:S01]  /*2220*/  FSEL R49, R49, RZ, P2 ;  /* 0x000000ff31317208 */ /* 0x000fe20001000000 */
[----:B------:R-:W-:Y:S01]  /*2230*/  FADD R27, R27, R48 ;  /* 0x000000301b1b7221 */ /* 0x000fe20000000000 */
[----:B------:R-:W-:Y:S01]  /*2240*/  FADD R26, R26, R47 ;  /* 0x0000002f1a1a7221 */ /* 0x000fe20000000000 */
[----:B------:R-:W-:Y:S01]  /*2250*/  FADD R25, R25, R46 ;  /* 0x0000002e19197221 */ /* 0x000fe20000000000 */
[----:B------:R-:W-:Y:S01]  /*2260*/  FADD R32, R32, R45 ;  /* 0x0000002d20207221 */ /* 0x000fe20000000000 */
[----:B------:R-:W-:Y:S01]  /*2270*/  FADD R24, R24, R49 ;  /* 0x0000003118187221 */ /* 0x000fe20000000000 */
[----:B------:R-:W-:Y:S01]  /*2280*/  FADD R27, RZ, R27 ;  /* 0x0000001bff1b7221 */ /* 0x000fe20000000000 */
[----:B------:R-:W-:Y:S01]  /*2290*/  FADD R26, RZ, R26 ;  /* 0x0000001aff1a7221 */ /* 0x000fe20000000000 */
[----:B------:R-:W-:Y:S01]  /*22a0*/  FADD R25, RZ, R25 ;  /* 0x00000019ff197221 */ /* 0x000fe20000000000 */
[----:B------:R-:W-:Y:S01]  /*22b0*/  FADD R24, RZ, R24 ;  /* 0x00000018ff187221 */ /* 0x000fe20000000000 */
[----:B--2---:R-:W-:-:S02]  /*22c0*/  SEL R35, R12, RZ, P6 ;  /* 0x000000ff0c237207 */ /* 0x004fc40003000000 */
[----:B---3--:R-:W-:Y:S02]  /*22d0*/  SEL R16, R16, RZ, P6 ;  /* 0x000000ff10107207 */ /* 0x008fe40003000000 */
[C---:B------:R-:W-:Y:S02]  /*22e0*/  PRMT R6, R35.reuse, 0x7632, R6 ;  /* 0x0000763223067816 */ /* 0x040fe40000000006 */
[C---:B------:R-:W-:Y:S01]  /*22f0*/  PRMT R12, R16.reuse, 0x7632, R12 ;  /* 0x00007632100c7816 */ /* 0x040fe2000000000c */
[----:B------:R-:W-:Y:S01]  /*2300*/  IMAD.U32 R35, R35, 0x10000, RZ ;  /* 0x0001000023237824 */ /* 0x000fe200078e00ff */
[----:B------:R-:W-:Y:S01]  /*2310*/  SEL R2, R15, RZ, P6 ;  /* 0x000000ff0f027207 */ /* 0x000fe20003000000 */
[----:B0-----:R-:W-:Y:S01]  /*2320*/  IMAD.U32 R8, R16, 0x10000, RZ ;  /* 0x0001000010087824 */ /* 0x001fe200078e00ff */
[----:B------:R-:W-:Y:S01]  /*2330*/  SEL R51, R19, RZ, P6 ;  /* 0x000000ff13337207 */ /* 0x000fe20003000000 */
[----:B------:R-:W-:Y:S01]  /*2340*/  IMAD.U32 R9, R6, 0x10000, RZ ;  /* 0x0001000006097824 */ /* 0x000fe200078e00ff */
[----:B------:R-:W-:Y:S01]  /*2350*/  SEL R13, R13, RZ, P6 ;  /* 0x000000ff0d0d7207 */ /* 0x000fe20003000000 */
[----:B------:R-:W-:Y:S01]  /*2360*/  IMAD.U32 R12, R12, 0x10000, RZ ;  /* 0x000100000c0c7824 */ /* 0x000fe200078e00ff */
[----:B------:R-:W-:Y:S01]  /*2370*/  SEL R17, R17, RZ, P6 ;  /* 0x000000ff11117207 */ /* 0x000fe20003000000 */
[----:B------:R-:W-:Y:S01]  /*2380*/  FADD R6, R35, R8 ;  /* 0x0000000823067221 */ /* 0x000fe20000000000 */
[----:B------:R-:W-:Y:S01]  /*2390*/  SEL R14, R14, RZ, P6 ;  /* 0x000000ff0e0e7207 */ /* 0x000fe20003000000 */
[----:B------:R-:W-:Y:S01]  /*23a0*/  FADD R8, R9, R12 ;  /* 0x0000000c09087221 */ /* 0x000fe20000000000 */
[----:B------:R-:W-:Y:S01]  /*23b0*/  SEL R18, R18, RZ, P6 ;  /* 0x000000ff12127207 */ /* 0x000fe20003000000 */
[----:B------:R-:W-:Y:S01]  /*23c0*/  IMAD.U32 R12, R2, 0x10000, RZ ;  /* 0x00010000020c7824 */ /* 0x000fe200078e00ff */
[----:B------:R-:W-:Y:S01]  /*23d0*/  ISETP.NE.AND P6, PT, R0, 0x2, PT ;  /* 0x000000020000780c */ /* 0x000fe20003fc5270 */
[----:B------:R-:W-:-:S02]  /*23e0*/  IMAD.U32 R15, R51, 0x10000, RZ ;  /* 0x00010000330f7824 */ /* 0x000fc400078e00ff */
[----:B------:R-:W-:Y:S02]  /*23f0*/  IMAD.U32 R0, R13, 0x10000, RZ ;  /* 0x000100000d007824 */ /* 0x000fe400078e00ff */
[----:B------:R-:W-:Y:S01]  /*2400*/  IMAD.U32 R9, R17, 0x10000, RZ ;  /* 0x0001000011097824 */ /* 0x000fe200078e00ff */
[----:B------:R-:W-:Y:S01]  /*2410*/  PRMT R2, R2, 0x7632, R2 ;  /* 0x0000763202027816 */ /* 0x000fe20000000002 */
[----:B------:R-:W-:Y:S01]  /*2420*/  IMAD.U32 R19, R14, 0x10000, RZ ;  /* 0x000100000e137824 */ /* 0x000fe200078e00ff */
[----:B------:R-:W-:Y:S01]  /*2430*/  FADD R15, R12, R15 ;  /* 0x0000000f0c0f7221 */ /* 0x000fe20000000000 */
[----:B------:R-:W-:Y:S01]  /*2440*/  IMAD.U32 R16, R18, 0x10000, RZ ;  /* 0x0001000012107824 */ /* 0x000fe200078e00ff */
[----:B------:R-:W-:Y:S01]  /*2450*/  PRMT R13, R13, 0x7632, R13 ;  /* 0x000076320d0d7816 */ /* 0x000fe2000000000d */
[----:B------:R-:W-:Y:S01]  /*2460*/  FADD R9, R0, R9 ;  /* 0x0000000900097221 */ /* 0x000fe20000000000 */
[----:B------:R-:W-:Y:S02]  /*2470*/  PRMT R14, R14, 0x7632, R14 ;  /* 0x000076320e0e7816 */ /* 0x000fe4000000000e */
[----:B------:R-:W-:Y:S01]  /*2480*/  PRMT R12, R51, 0x7632, R12 ;  /* 0x00007632330c7816 */ /* 0x000fe2000000000c */
[----:B------:R-:W-:Y:S01]  /*2490*/  FADD R16, R19, R16 ;  /* 0x0000001013107221 */ /* 0x000fe20000000000 */
[----:B------:R-:W-:-:S02]  /*24a0*/  PRMT R17, R17, 0x7632, R17 ;  /* 0x0000763211117816 */ /* 0x000fc40000000011 */
[----:B------:R-:W-:Y:S01]  /*24b0*/  PRMT R0, R18, 0x7632, R0 ;  /* 0x0000763212007816 */ /* 0x000fe20000000000 */
[----:B------:R-:W-:Y:S02]  /*24c0*/  IMAD.U32 R19, R2, 0x10000, RZ ;  /* 0x0001000002137824 */ /* 0x000fe400078e00ff */
[----:B------:R-:W-:Y:S02]  /*24d0*/  IMAD.U32 R2, R13, 0x10000, RZ ;  /* 0x000100000d027824 */ /* 0x000fe400078e00ff */
[----:B------:R-:W-:Y:S02]  /*24e0*/  IMAD.U32 R13, R14, 0x10000, RZ ;  /* 0x000100000e0d7824 */ /* 0x000fe400078e00ff */
[----:B------:R-:W-:Y:S01]  /*24f0*/  IMAD.U32 R12, R12, 0x10000, RZ ;  /* 0x000100000c0c7824 */ /* 0x000fe200078e00ff */
[----:B------:R-:W-:Y:S01]  /*2500*/  LDS R14, [R5.X4+0x10] ;  /* 0x00001000050e7984 */ /* 0x000fe20000004800 */
[----:B------:R-:W-:Y:S02]  /*2510*/  IMAD.U32 R17, R17, 0x10000, RZ ;  /* 0x0001000011117824 */ /* 0x000fe400078e00ff */
[----:B------:R-:W-:Y:S01]  /*2520*/  IMAD.U32 R0, R0, 0x10000, RZ ;  /* 0x0001000000007824 */ /* 0x000fe200078e00ff */
[----:B------:R-:W-:Y:S01]  /*2530*/  FADD R19, R19, R12 ;  /* 0x0000000c13137221 */ /* 0x000fe20000000000 */
[----:B------:R-:W-:Y:S01]  /*2540*/  FADD R17, R2, R17 ;  /* 0x0000001102117221 */ /* 0x000fe20000000000 */
[----:B------:R-:W0:Y:S01]  /*2550*/  LDS R12, [R5.X4+0x4] ;  /* 0x00000400050c7984 */ /* 0x000e220000004800 */
[----:B------:R-:W-:-:S03]  /*2560*/  FADD R18, R13, R0 ;  /* 0x000000000d127221 */ /* 0x000fc60000000000 */
[----:B------:R-:W1:Y:S04]  /*2570*/  LDS R13, [R5.X4] ;  /* 0x00000000050d7984 */ /* 0x000e680000004800 */
[----:B------:R-:W2:Y:S04]  /*2580*/  LDS R2, [R5.X4+0x8] ;  /* 0x0000080005027984 */ /* 0x000ea80000004800 */
[----:B------:R-:W3:Y:S01]  /*2590*/  LDS R0, [R5.X4+0xc] ;  /* 0x00000c0005007984 */ /* 0x000ee20000004800 */
[----:B0-----:R-:W-:-:S03]  /*25a0*/  @P6 FSEL R12, R8, RZ, P5 ;  /* 0x000000ff080c6208 */ /* 0x001fc60002800000 */
[----:B------:R-:W0:Y:S01]  /*25b0*/  LDS R8, [R5.X4+0x18] ;  /* 0x0000180005087984 */ /* 0x000e220000004800 */
[----:B-1----:R-:W-:-:S03]  /*25c0*/  @P6 FSEL R13, R6, RZ, P5 ;  /* 0x000000ff060d6208 */ /* 0x002fc60002800000 */
[----:B------:R-:W1:Y:S01]  /*25d0*/  LDS R6, [R5.X4+0x14] ;  /* 0x0000140005067984 */ /* 0x000e620000004800 */
[----:B--2---:R-:W-:-:S03]  /*25e0*/  @P6 FSEL R2, R9, RZ, P5 ;  /* 0x000000ff09026208 */ /* 0x004fc60002800000 */
[----:B------:R-:W2:Y:S01]  /*25f0*/  LDS R9, [R5.X4+0x1c] ;  /* 0x00001c0005097984 */ /* 0x000ea20000004800 */
[----:B------:R-:W-:Y:S02]  /*2600*/  @P6 FSEL R14, R16, RZ, P5 ;  /* 0x000000ff100e6208 */ /* 0x000fe40002800000 */
[----:B---3--:R-:W-:Y:S01]  /*2610*/  @P6 FSEL R0, R17, RZ, P5 ;  /* 0x000000ff11006208 */ /* 0x008fe20002800000 */
[----:B------:R-:W-:Y:S01]  /*2620*/  FADD R17, RZ, R37 ;  /* 0x00000025ff117221 */ /* 0x000fe20000000000 */
[----:B------:R-:W-:Y:S02]  /*2630*/  FSEL R13, R36, R13, !P0 ;  /* 0x0000000d240d7208 */ /* 0x000fe40004000000 */
[----:B----4-:R-:W-:Y:S02]  /*2640*/  SEL R36, R21, RZ, P4 ;  /* 0x000000ff15247207 */ /* 0x010fe40002000000 */
[----:B------:R-:W-:Y:S01]  /*2650*/  SEL R22, R22, RZ, P4 ;  /* 0x000000ff16167207 */ /* 0x000fe20002000000 */
[----:B------:R-:W-:Y:S01]  /*2660*/  LDS R21, [R5.X4+0x221c] ;  /* 0x00221c0005157984 */ /* 0x000fe20000004800 */
[----:B------:R-:W-:-:S02]  /*2670*/  SEL R35, R20, RZ, P4 ;  /* 0x000000ff14237207 */ /* 0x000fc40002000000 */
[----:B------:R-:W-:Y:S02]  /*2680*/  SEL R23, R23, RZ, P4 ;  /* 0x000000ff17177207 */ /* 0x000fe40002000000 */
[----:B-----5:R-:W-:Y:S02]  /*2690*/  SEL R29, R29, RZ, P4 ;  /* 0x000000ff1d1d7207 */ /* 0x020fe40002000000 */
[----:B------:R-:W-:Y:S02]  /*26a0*/  SEL R30, R30, RZ, P4 ;  /* 0x000000ff1e1e7207 */ /* 0x000fe40002000000 */
[----:B------:R-:W-:Y:S02]  /*26b0*/  SEL R28, R28, RZ, P4 ;  /* 0x000000ff1c1c7207 */ /* 0x000fe40002000000 */
[----:B------:R-:W-:Y:S02]  /*26c0*/  SEL R31, R31, RZ, P4 ;  /* 0x000000ff1f1f7207 */ /* 0x000fe40002000000 */
[----:B0-----:R-:W-:-:S02]  /*26d0*/  @P6 FSEL R8, R15, RZ, P5 ;  /* 0x000000ff0f086208 */ /* 0x001fc40002800000 */
[----:B-1----:R-:W-:Y:S02]  /*26e0*/  @P6 FSEL R6, R18, RZ, P5 ;  /* 0x000000ff12066208 */ /* 0x002fe40002800000 */
[----:B--2---:R-:W-:Y:S02]  /*26f0*/  @P6 FSEL R9, R19, RZ, P5 ;  /* 0x000000ff13096208 */ /* 0x004fe40002800000 */
[----:B------:R-:W-:Y:S01]  /*2700*/  ISETP.NE.AND P5, PT, R7, 0x2, PT ;  /* 0x000000020700780c */ /* 0x000fe20003fa5270 */
[----:B------:R-:W-:Y:S01]  /*2710*/  FADD R7, RZ, R42 ;  /* 0x0000002aff077221 */ /* 0x000fe20000000000 */
[----:B------:R-:W-:Y:S01]  /*2720*/  ISETP.GE.AND P6, PT, R4, 0x100, PT ;  /* 0x000001000400780c */ /* 0x000fe20003fc6270 */
[----:B------:R-:W-:Y:S01]  /*2730*/  FADD R4, RZ, R43 ;  /* 0x0000002bff047221 */ /* 0x000fe20000000000 */
[----:B------:R-:W-:Y:S02]  /*2740*/  FSEL R15, R44, RZ, P2 ;  /* 0x000000ff2c0f7208 */ /* 0x000fe40001000000 */
[----:B------:R-:W-:Y:S01]  /*2750*/  FSEL R12, R7, R12, !P0 ;  /* 0x0000000c070c7208 */ /* 0x000fe20004000000 */
[----:B------:R-:W-:Y:S01]  /*2760*/  FADD R7, RZ, R38 ;  /* 0x00000026ff077221 */ /* 0x000fe20000000000 */
[----:B------:R-:W-:Y:S01]  /*2770*/  FSEL R14, R39, R14, !P0 ;  /* 0x0000000e270e7208 */ /* 0x000fe20004000000 */
[----:B------:R-:W-:Y:S01]  /*2780*/  FADD R34, R34, R15 ;  /* 0x0000000f22227221 */ /* 0x000fe20000000000 */
[----:B------:R-:W-:Y:S01]  /*2790*/  FSEL R38, R17, R8, !P0 ;  /* 0x0000000811267208 */ /* 0x000fe20004000000 */
[----:B------:R-:W-:Y:S01]  /*27a0*/  IMAD.U32 R19, R36, 0x10000, RZ ;  /* 0x0001000024137824 */ /* 0x000fe200078e00ff */
[----:B------:R-:W-:Y:S01]  /*27b0*/  FSEL R39, R4, R9, !P0 ;  /* 0x0000000904277208 */ /* 0x000fe20004000000 */
[----:B------:R-:W-:Y:S01]  /*27c0*/  IMAD.U32 R18, R22, 0x10000, RZ ;  /* 0x0001000016127824 */ /* 0x000fe200078e00ff */
[----:B------:R-:W-:Y:S01]  /*27d0*/  FADD R15, RZ, R40 ;  /* 0x00000028ff0f7221 */ /* 0x000fe20000000000 */
[----:B------:R-:W-:Y:S01]  /*27e0*/  FSEL R37, R7, R6, !P0 ;  /* 0x0000000607257208 */ /* 0x000fe20004000000 */
[----:B------:R-:W-:Y:S01]  /*27f0*/  IMAD.U32 R20, R23, 0x10000, RZ ;  /* 0x0001000017147824 */ /* 0x000fe200078e00ff */
[----:B------:R-:W0:Y:S01]  /*2800*/  LDS R6, [R5.X4+0x2218] ;  /* 0x0022180005067984 */ /* 0x000e220000004800 */
[----:B------:R-:W-:-:S02]  /*2810*/  IMAD.U32 R9, R35, 0x10000, RZ ;  /* 0x0001000023097824 */ /* 0x000fc400078e00ff */
[----:B------:R-:W-:Y:S01]  /*2820*/  IMAD.U32 R16, R29, 0x10000, RZ ;  /* 0x000100001d107824 */ /* 0x000fe200078e00ff */
[----:B------:R-:W1:Y:S01]  /*2830*/  LDS R4, [R5.X4+0x2200] ;  /* 0x0022000005047984 */ /* 0x000e620000004800 */
[----:B------:R-:W-:Y:S02]  /*2840*/  IMAD.U32 R17, R30, 0x10000, RZ ;  /* 0x000100001e117824 */ /* 0x000fe400078e00ff */
[----:B------:R-:W-:Y:S02]  /*2850*/  IMAD.U32 R7, R31, 0x10000, RZ ;  /* 0x000100001f077824 */ /* 0x000fe400078e00ff */
[----:B------:R-:W-:Y:S01]  /*2860*/  IMAD.U32 R8, R28, 0x10000, RZ ;  /* 0x000100001c087824 */ /* 0x000fe200078e00ff */
[----:B------:R-:W-:Y:S01]  /*2870*/  FADD R16, R19, R16 ;  /* 0x0000001013107221 */ /* 0x000fe20000000000 */
[----:B------:R-:W-:Y:S01]  /*2880*/  FADD R17, R18, R17 ;  /* 0x0000001112117221 */ /* 0x000fe20000000000 */
[----:B------:R-:W-:Y:S01]  /*2890*/  FSEL R15, R15, R0, !P0 ;  /* 0x000000000f0f7208 */ /* 0x000fe20004000000 */
[----:B------:R-:W-:Y:S01]  /*28a0*/  FADD R7, R20, R7 ;  /* 0x0000000714077221 */ /* 0x000fe20000000000 */
[----:B------:R-:W-:Y:S01]  /*28b0*/  FADD R8, R9, R8 ;  /* 0x0000000809087221 */ /* 0x000fe20000000000 */
[----:B------:R-:W2:Y:S04]  /*28c0*/  LDS R18, [R5.X4+0x2210] ;  /* 0x0022100005127984 */ /* 0x000ea80000004800 */
[----:B------:R-:W3:Y:S04]  /*28d0*/  LDS R19, [R5.X4+0x2214] ;  /* 0x0022140005137984 */ /* 0x000ee80000004800 */
[----:B------:R-:W4:Y:S04]  /*28e0*/  LDS R0, [R5.X4+0x2204] ;  /* 0x0022040005007984 */ /* 0x000f280000004800 */
[----:B------:R-:W5:Y:S04]  /*28f0*/  LDS R9, [R5.X4+0x2208] ;  /* 0x0022080005097984 */ /* 0x000f680000004800 */
[----:B------:R0:W1:Y:S01]  /*2900*/  LDS R20, [R5.X4+0x220c] ;  /* 0x00220c0005147984 */ /* 0x0000620000004800 */
[----:B------:R-:W-:-:S02]  /*2910*/  FSEL R2, R41, R2, !P0 ;  /* 0x0000000229027208 */ /* 0x000fc40004000000 */
[----:B------:R-:W-:Y:S02]  /*2920*/  PRMT R22, R22, 0x7632, R22 ;  /* 0x0000763216167816 */ /* 0x000fe40000000016 */
[----:B------:R-:W-:Y:S02]  /*2930*/  PRMT R30, R30, 0x7632, R30 ;  /* 0x000076321e1e7816 */ /* 0x000fe4000000001e */
[----:B------:R-:W-:Y:S02]  /*2940*/  PRMT R23, R23, 0x7632, R23 ;  /* 0x0000763217177816 */ /* 0x000fe40000000017 */
[----:B------:R-:W-:Y:S02]  /*2950*/  PRMT R35, R35, 0x7632, R35 ;  /* 0x0000763223237816 */ /* 0x000fe40000000023 */
[----:B------:R-:W-:Y:S02]  /*2960*/  PRMT R36, R36, 0x7632, R36 ;  /* 0x0000763224247816 */ /* 0x000fe40000000024 */
[----:B------:R-:W-:-:S02]  /*2970*/  PRMT R31, R31, 0x7632, R31 ;  /* 0x000076321f1f7816 */ /* 0x000fc4000000001f */
[----:B------:R-:W-:Y:S02]  /*2980*/  PRMT R28, R28, 0x7632, R28 ;  /* 0x000076321c1c7816 */ /* 0x000fe4000000001c */
[----:B------:R-:W-:Y:S02]  /*2990*/  PRMT R29, R29, 0x7632, R29 ;  /* 0x000076321d1d7816 */ /* 0x000fe4000000001d */
[----:B------:R-:W-:Y:S01]  /*29a0*/  F2FP.BF16.F32.PACK_AB R12, R12, R13 ;  /* 0x0000000d0c0c723e */ /* 0x000fe200000010ff */
[----:B0-----:R-:W-:Y:S01]  /*29b0*/  IMAD.U32 R5, R22, 0x10000, RZ ;  /* 0x0001000016057824 */ /* 0x001fe200078e00ff */
[----:B------:R-:W-:Y:S01]  /*29c0*/  F2FP.BF16.F32.PACK_AB R13, R15, R2 ;  /* 0x000000020f0d723e */ /* 0x000fe200000010ff */
[----:B------:R-:W-:Y:S01]  /*29d0*/  IMAD.U32 R30, R30, 0x10000, RZ ;  /* 0x000100001e1e7824 */ /* 0x000fe200078e00ff */
[----:B------:R-:W-:Y:S01]  /*29e0*/  F2FP.BF16.F32.PACK_AB R15, R39, R38 ;  /* 0x00000026270f723e */ /* 0x000fe200000010ff */
[----:B------:R-:W-:Y:S02]  /*29f0*/  IMAD.U32 R38, R23, 0x10000, RZ ;  /* 0x0001000017267824 */ /* 0x000fe400078e00ff */
[----:B------:R-:W-:-:S02]  /*2a00*/  IMAD.U32 R35, R35, 0x10000, RZ ;  /* 0x0001000023237824 */ /* 0x000fc400078e00ff */
[----:B------:R-:W-:Y:S02]  /*2a10*/  IMAD.U32 R36, R36, 0x10000, RZ ;  /* 0x0001000024247824 */ /* 0x000fe400078e00ff */
[----:B------:R-:W-:Y:S02]  /*2a20*/  IMAD.U32 R31, R31, 0x10000, RZ ;  /* 0x000100001f1f7824 */ /* 0x000fe400078e00ff */
[----:B------:R-:W-:Y:S02]  /*2a30*/  IMAD.U32 R28, R28, 0x10000, RZ ;  /* 0x000100001c1c7824 */ /* 0x000fe400078e00ff */
[----:B------:R-:W-:Y:S01]  /*2a40*/  IMAD.U32 R29, R29, 0x10000, RZ ;  /* 0x000100001d1d7824 */ /* 0x000fe200078e00ff */
[----:B------:R-:W-:Y:S01]  /*2a50*/  F2FP.BF16.F32.PACK_AB R14, R37, R14 ;  /* 0x0000000e250e723e */ /* 0x000fe200000010ff */
[----:B------:R-:W-:Y:S01]  /*2a60*/  IMAD.WIDE R2, R3, R10, c[0x0][0x188] ;  /* 0x0000620003027625 */ /* 0x000fe200078e020a */
[----:B------:R-:W-:Y:S01]  /*2a70*/  FADD R30, R5, R30 ;  /* 0x0000001e051e7221 */ /* 0x000fe20000000000 */
[----:B------:R-:W-:Y:S01]  /*2a80*/  FADD R31, R38, R31 ;  /* 0x0000001f261f7221 */ /* 0x000fe20000000000 */
[----:B------:R-:W-:Y:S01]  /*2a90*/  FADD R28, R35, R28 ;  /* 0x0000001c231c7221 */ /* 0x000fe20000000000 */
[----:B------:R-:W-:Y:S01]  /*2aa0*/  FADD R29, R36, R29 ;  /* 0x0000001d241d7221 */ /* 0x000fe20000000000 */
[----:B------:R0:W-:Y:S01]  /*2ab0*/  @!P6 STG.E.128 [R2.64], R12 ;  /* 0x0000000c0200e986 */ /* 0x0001e2000c101d04 */
[----:B------:R-:W-:Y:S01]  /*2ac0*/  @P5 FSEL R6, R7, RZ, P3 ;  /* 0x000000ff07065208 */ /* 0x000fe20001800000 */
[----:B------:R-:W-:Y:S01]  /*2ad0*/  FADD R5, RZ, R50 ;  /* 0x00000032ff057221 */ /* 0x000fe20000000000 */
[----:B-1----:R-:W-:Y:S01]  /*2ae0*/  @P5 FSEL R4, R8, RZ, P3 ;  /* 0x000000ff08045208 */ /* 0x002fe20001800000 */
[----:B------:R-:W-:Y:S01]  /*2af0*/  FADD R7, RZ, R34 ;  /* 0x00000022ff077221 */ /* 0x000fe20000000000 */
[----:B------:R-:W-:Y:S01]  /*2b00*/  FADD R8, RZ, R33 ;  /* 0x00000021ff087221 */ /* 0x000fe20000000000 */
[----:B--2---:R-:W-:-:S02]  /*2b10*/  @P5 FSEL R18, R17, RZ, P3 ;  /* 0x000000ff11125208 */ /* 0x004fc40001800000 */
[----:B---3--:R-:W-:Y:S02]  /*2b20*/  @P5 FSEL R19, R30, RZ, P3 ;  /* 0x000000ff1e135208 */ /* 0x008fe40001800000 */
[----:B----4-:R-:W-:Y:S02]  /*2b30*/  @P5 FSEL R0, R28, RZ, P3 ;  /* 0x000000ff1c005208 */ /* 0x010fe40001800000 */
[----:B-----5:R-:W-:Y:S02]  /*2b40*/  @P5 FSEL R9, R16, RZ, P3 ;  /* 0x000000ff10095208 */ /* 0x020fe40001800000 */
[----:B------:R-:W-:Y:S02]  /*2b50*/  @P5 FSEL R20, R29, RZ, P3 ;  /* 0x000000ff1d145208 */ /* 0x000fe40001800000 */
[----:B------:R-:W-:Y:S01]  /*2b60*/  @P5 FSEL R21, R31, RZ, P3 ;  /* 0x000000ff1f155208 */ /* 0x000fe20001800000 */
[----:B0-----:R-:W-:Y:S01]  /*2b70*/  FADD R3, RZ, R32 ;  /* 0x00000020ff037221 */ /* 0x001fe20000000000 */
[----:B------:R-:W-:-:S02]  /*2b80*/  FSEL R18, R27, R18, !P1 ;  /* 0x000000121b127208 */ /* 0x000fc40004800000 */
[----:B------:R-:W-:Y:S02]  /*2b90*/  FSEL R19, R26, R19, !P1 ;  /* 0x000000131a137208 */ /* 0x000fe40004800000 */
[----:B------:R-:W-:Y:S02]  /*2ba0*/  FSEL R6, R25, R6, !P1 ;  /* 0x0000000619067208 */ /* 0x000fe40004800000 */
[----:B------:R-:W-:Y:S02]  /*2bb0*/  FSEL R4, R5, R4, !P1 ;  /* 0x0000000405047208 */ /* 0x000fe40004800000 */
[----:B------:R-:W-:Y:S02]  /*2bc0*/  FSEL R7, R7, R0, !P1 ;  /* 0x0000000007077208 */ /* 0x000fe40004800000 */
[----:B------:R-:W-:Y:S02]  /*2bd0*/  FSEL R8, R8, R9, !P1 ;  /* 0x0000000908087208 */ /* 0x000fe40004800000 */
[----:B------:R-:W-:-:S02]  /*2be0*/  FSEL R3, R3, R20, !P1 ;  /* 0x0000001403037208 */ /* 0x000fc40004800000 */
[----:B------:R-:W-:Y:S01]  /*2bf0*/  FSEL R21, R24, R21, !P1 ;  /* 0x0000001518157208 */ /* 0x000fe20004800000 */
[----:B------:R-:W-:Y:S01]  /*2c00*/  IMAD.WIDE R10, R11, R10, c[0x0][0x188] ;  /* 0x000062000b0a7625 */ /* 0x000fe200078e020a */
[----:B------:R-:W-:Y:S02]  /*2c10*/  F2FP.BF16.F32.PACK_AB R18, R19, R18 ;  /* 0x000000121312723e */ /* 0x000fe400000010ff */
[----:B------:R-:W-:Y:S02]  /*2c20*/  F2FP.BF16.F32.PACK_AB R16, R7, R4 ;  /* 0x000000040710723e */ /* 0x000fe400000010ff */
[----:B------:R-:W-:Y:S02]  /*2c30*/  F2FP.BF16.F32.PACK_AB R17, R3, R8 ;  /* 0x000000080311723e */ /* 0x000fe400000010ff */
[----:B------:R-:W-:Y:S01]  /*2c40*/  F2FP.BF16.F32.PACK_AB R19, R21, R6 ;  /* 0x000000061513723e */ /* 0x000fe200000010ff */
[----:B------:R-:W-:Y:S06]  /*2c50*/  @P6 EXIT ;  /* 0x000000000000694d */ /* 0x000fec0003800000 */
[----:B------:R-:W-:Y:S01]  /*2c60*/  STG.E.128 [R10.64], R16 ;  /* 0x000000100a007986 */ /* 0x000fe2000c101d04 */
[----:B------:R-:W-:Y:S05]  /*2c70*/  EXIT ;  /* 0x000000000000794d */ /* 0x000fea0003800000 */
.L_x_0:
[----:B------:R-:W-:-:S00]  /*2c80*/  BRA `(.L_x_0) ;  /* 0xfffffff000007947 */ /* 0x000fc0000383ffff */
[----:B------:R-:W-:-:S00]  /*2c90*/  NOP ;  /* 0x0000000000007918 */ /* 0x000fc00000000000 */
        /* <DEDUP_REMOVED lines=14> */
.L_x_1:


//--------------------- .nv.shared.triton__0d1d2d3d4d5d6de7de --------------------------
	.section	.nv.shared.triton__0d1d2d3d4d5d6de7de,"aw",@nobits
	.align	16
